//
// Generated by NVIDIA NVVM Compiler
//
// Compiler Build ID: CL-36424714
// Cuda compilation tools, release 13.0, V13.0.88
// Based on NVVM 20.0.0
//

.version 9.0
.target sm_100
.address_size 64

	// .globl	_Z10matrixInitPii
.global .align 4 .b8 precalc_xorwow_matrix[102400];
.global .align 4 .b8 precalc_xorwow_offset_matrix[102400];
.global .align 4 .b8 mrg32k3aM1[2304];
.global .align 4 .b8 mrg32k3aM2[2304];
.global .align 4 .b8 mrg32k3aM1SubSeq[2016];
.global .align 4 .b8 mrg32k3aM2SubSeq[2016];
.global .align 4 .b8 mrg32k3aM1Seq[2304];
.global .align 4 .b8 mrg32k3aM2Seq[2304];
.const .align 8 .b8 __cr_lgamma_table[72];
// _ZZ18merge_tiled_kernelPiiS_iS_E7shareAB has been demoted

.visible .entry _Z10matrixInitPii(
	.param .u64 .ptr .align 1 _Z10matrixInitPii_param_0,
	.param .u32 _Z10matrixInitPii_param_1
)
{
	.reg .pred 	%p<2>;
	.reg .b32 	%r<6>;
	.reg .b64 	%rd<5>;

	ld.param.u64 	%rd1, [_Z10matrixInitPii_param_0];
	ld.param.u32 	%r2, [_Z10matrixInitPii_param_1];
	mov.u32 	%r3, %ctaid.x;
	mov.u32 	%r4, %ntid.x;
	mov.u32 	%r5, %tid.x;
	mad.lo.s32 	%r1, %r3, %r4, %r5;
	setp.ge.s32 	%p1, %r1, %r2;
	@%p1 bra 	$L__BB0_2;
	cvta.to.global.u64 	%rd2, %rd1;
	mul.wide.s32 	%rd3, %r1, 4;
	add.s64 	%rd4, %rd2, %rd3;
	st.global.u32 	[%rd4], %r1;
$L__BB0_2:
	ret;

}
	// .globl	_Z11matrixInitCPii
.visible .entry _Z11matrixInitCPii(
	.param .u64 .ptr .align 1 _Z11matrixInitCPii_param_0,
	.param .u32 _Z11matrixInitCPii_param_1
)
{
	.reg .pred 	%p<2>;
	.reg .b32 	%r<7>;
	.reg .b64 	%rd<5>;

	ld.param.u64 	%rd1, [_Z11matrixInitCPii_param_0];
	ld.param.u32 	%r2, [_Z11matrixInitCPii_param_1];
	mov.u32 	%r3, %ctaid.x;
	mov.u32 	%r4, %ntid.x;
	mov.u32 	%r5, %tid.x;
	mad.lo.s32 	%r1, %r3, %r4, %r5;
	setp.ge.s32 	%p1, %r1, %r2;
	@%p1 bra 	$L__BB1_2;
	cvta.to.global.u64 	%rd2, %rd1;
	mul.wide.s32 	%rd3, %r1, 4;
	add.s64 	%rd4, %rd2, %rd3;
	mov.b32 	%r6, 0;
	st.global.u32 	[%rd4], %r6;
$L__BB1_2:
	ret;

}
	// .globl	_Z18merge_tiled_kernelPiiS_iS_
.visible .entry _Z18merge_tiled_kernelPiiS_iS_(
	.param .u64 .ptr .align 1 _Z18merge_tiled_kernelPiiS_iS__param_0,
	.param .u32 _Z18merge_tiled_kernelPiiS_iS__param_1,
	.param .u64 .ptr .align 1 _Z18merge_tiled_kernelPiiS_iS__param_2,
	.param .u32 _Z18merge_tiled_kernelPiiS_iS__param_3,
	.param .u64 .ptr .align 1 _Z18merge_tiled_kernelPiiS_iS__param_4
)
{
	.reg .pred 	%p<127>;
	.reg .b16 	%rs<5>;
	.reg .b32 	%r<475>;
	.reg .b32 	%f<9>;
	.reg .b64 	%rd<66>;
	// demoted variable
	.shared .align 4 .b8 _ZZ18merge_tiled_kernelPiiS_iS_E7shareAB[64];
	ld.param.u64 	%rd7, [_Z18merge_tiled_kernelPiiS_iS__param_0];
	ld.param.u32 	%r202, [_Z18merge_tiled_kernelPiiS_iS__param_1];
	ld.param.u64 	%rd8, [_Z18merge_tiled_kernelPiiS_iS__param_2];
	ld.param.u32 	%r203, [_Z18merge_tiled_kernelPiiS_iS__param_3];
	ld.param.u64 	%rd6, [_Z18merge_tiled_kernelPiiS_iS__param_4];
	cvta.to.global.u64 	%rd1, %rd8;
	cvta.to.global.u64 	%rd2, %rd7;
	mov.u32 	%r204, %ctaid.x;
	cvt.rn.f32.u32 	%f1, %r204;
	add.s32 	%r205, %r203, %r202;
	mov.u32 	%r206, %nctaid.x;
	div.u32 	%r207, %r205, %r206;
	cvt.rn.f32.u32 	%f2, %r207;
	mul.f32 	%f3, %f1, %f2;
	cvt.rzi.s32.f32 	%r1, %f3;
	add.s32 	%r208, %r204, 1;
	cvt.rn.f32.u32 	%f4, %r208;
	mul.f32 	%f5, %f4, %f2;
	cvt.rn.f32.s32 	%f6, %r205;
	setp.lt.f32 	%p6, %f5, %f6;
	selp.f32 	%f7, %f5, %f6, %p6;
	cvt.rzi.s32.f32 	%r2, %f7;
	mov.u32 	%r3, %tid.x;
	setp.ne.s32 	%p7, %r3, 0;
	@%p7 bra 	$L__BB2_18;
	min.s32 	%r408, %r1, %r202;
	sub.s32 	%r409, %r1, %r408;
	setp.lt.s32 	%p8, %r1, %r203;
	sub.s32 	%r209, %r1, %r203;
	selp.b32 	%r410, 0, %r209, %p8;
	setp.lt.s32 	%p9, %r1, %r202;
	sub.s32 	%r210, %r1, %r202;
	selp.b32 	%r411, 0, %r210, %p9;
$L__BB2_2:
	mov.u32 	%r11, %r408;
	mov.u32 	%r10, %r409;
	setp.lt.s32 	%p10, %r11, 1;
	setp.ge.s32 	%p11, %r10, %r203;
	or.pred  	%p12, %p10, %p11;
	@%p12 bra 	$L__BB2_5;
	add.s32 	%r211, %r11, -1;
	mul.wide.u32 	%rd9, %r211, 4;
	add.s64 	%rd10, %rd2, %rd9;
	ld.global.u32 	%r212, [%rd10];
	mul.wide.s32 	%rd11, %r10, 4;
	add.s64 	%rd12, %rd1, %rd11;
	ld.global.u32 	%r213, [%rd12];
	setp.le.s32 	%p13, %r212, %r213;
	@%p13 bra 	$L__BB2_5;
	sub.s32 	%r220, %r11, %r410;
	add.s32 	%r221, %r220, 1;
	shr.s32 	%r222, %r221, 1;
	add.s32 	%r409, %r222, %r10;
	sub.s32 	%r408, %r11, %r222;
	mov.pred 	%p122, 0;
	mov.u32 	%r411, %r10;
	bra.uni 	$L__BB2_8;
$L__BB2_5:
	setp.lt.s32 	%p15, %r10, 1;
	setp.ge.s32 	%p16, %r11, %r202;
	mov.pred 	%p122, -1;
	or.pred  	%p17, %p15, %p16;
	mov.u32 	%r408, %r11;
	mov.u32 	%r409, %r10;
	@%p17 bra 	$L__BB2_8;
	add.s32 	%r214, %r10, -1;
	mul.wide.u32 	%rd13, %r214, 4;
	add.s64 	%rd14, %rd1, %rd13;
	ld.global.u32 	%r215, [%rd14];
	mul.wide.s32 	%rd15, %r11, 4;
	add.s64 	%rd16, %rd2, %rd15;
	ld.global.u32 	%r216, [%rd16];
	setp.lt.s32 	%p19, %r215, %r216;
	mov.u32 	%r408, %r11;
	mov.u32 	%r409, %r10;
	@%p19 bra 	$L__BB2_8;
	sub.s32 	%r217, %r10, %r411;
	add.s32 	%r218, %r217, 1;
	shr.s32 	%r219, %r218, 1;
	add.s32 	%r408, %r219, %r11;
	sub.s32 	%r409, %r10, %r219;
	mov.pred 	%p122, 0;
	mov.u32 	%r410, %r11;
$L__BB2_8:
	not.pred 	%p22, %p122;
	@%p22 bra 	$L__BB2_2;
	st.shared.u32 	[_ZZ18merge_tiled_kernelPiiS_iS_E7shareAB], %r408;
	min.s32 	%r416, %r2, %r202;
	sub.s32 	%r417, %r2, %r416;
	setp.lt.s32 	%p23, %r2, %r203;
	sub.s32 	%r223, %r2, %r203;
	selp.b32 	%r418, 0, %r223, %p23;
	setp.lt.s32 	%p24, %r2, %r202;
	sub.s32 	%r224, %r2, %r202;
	selp.b32 	%r419, 0, %r224, %p24;
$L__BB2_10:
	mov.u32 	%r27, %r416;
	mov.u32 	%r26, %r417;
	setp.lt.s32 	%p25, %r27, 1;
	setp.ge.s32 	%p26, %r26, %r203;
	or.pred  	%p27, %p25, %p26;
	@%p27 bra 	$L__BB2_13;
	add.s32 	%r225, %r27, -1;
	mul.wide.u32 	%rd17, %r225, 4;
	add.s64 	%rd18, %rd2, %rd17;
	ld.global.u32 	%r226, [%rd18];
	mul.wide.s32 	%rd19, %r26, 4;
	add.s64 	%rd20, %rd1, %rd19;
	ld.global.u32 	%r227, [%rd20];
	setp.le.s32 	%p28, %r226, %r227;
	@%p28 bra 	$L__BB2_13;
	sub.s32 	%r234, %r27, %r418;
	add.s32 	%r235, %r234, 1;
	shr.s32 	%r236, %r235, 1;
	add.s32 	%r417, %r236, %r26;
	sub.s32 	%r416, %r27, %r236;
	mov.pred 	%p123, 0;
	mov.u32 	%r419, %r26;
	bra.uni 	$L__BB2_16;
$L__BB2_13:
	setp.lt.s32 	%p30, %r26, 1;
	setp.ge.s32 	%p31, %r27, %r202;
	mov.pred 	%p123, -1;
	or.pred  	%p32, %p30, %p31;
	mov.u32 	%r416, %r27;
	mov.u32 	%r417, %r26;
	@%p32 bra 	$L__BB2_16;
	add.s32 	%r228, %r26, -1;
	mul.wide.u32 	%rd21, %r228, 4;
	add.s64 	%rd22, %rd1, %rd21;
	ld.global.u32 	%r229, [%rd22];
	mul.wide.s32 	%rd23, %r27, 4;
	add.s64 	%rd24, %rd2, %rd23;
	ld.global.u32 	%r230, [%rd24];
	setp.lt.s32 	%p34, %r229, %r230;
	mov.u32 	%r416, %r27;
	mov.u32 	%r417, %r26;
	@%p34 bra 	$L__BB2_16;
	sub.s32 	%r231, %r26, %r419;
	add.s32 	%r232, %r231, 1;
	shr.s32 	%r233, %r232, 1;
	add.s32 	%r416, %r233, %r27;
	sub.s32 	%r417, %r26, %r233;
	mov.pred 	%p123, 0;
	mov.u32 	%r418, %r27;
$L__BB2_16:
	not.pred 	%p37, %p123;
	@%p37 bra 	$L__BB2_10;
	st.shared.u32 	[_ZZ18merge_tiled_kernelPiiS_iS_E7shareAB+4], %r416;
$L__BB2_18:
	bar.sync 	0;
	ld.shared.u32 	%r36, [_ZZ18merge_tiled_kernelPiiS_iS_E7shareAB];
	ld.shared.u32 	%r37, [_ZZ18merge_tiled_kernelPiiS_iS_E7shareAB+4];
	bar.sync 	0;
	sub.s32 	%r38, %r2, %r1;
	shr.s32 	%r237, %r38, 31;
	shr.u32 	%r238, %r237, 29;
	add.s32 	%r239, %r38, %r238;
	shr.s32 	%r240, %r239, 3;
	cvt.rn.f32.s32 	%f8, %r240;
	cvt.rzi.s32.f32 	%r39, %f8;
	setp.lt.s32 	%p38, %r39, 1;
	@%p38 bra 	$L__BB2_98;
	sub.s32 	%r242, %r1, %r36;
	mov.u32 	%r40, %ntid.x;
	add.s32 	%r41, %r242, %r3;
	cvt.u16.u32 	%rs1, %r40;
	div.u16 	%rs2, 7, %rs1;
	add.s16 	%rs3, %rs2, 1;
	cvt.u32.u16 	%r243, %rs3;
	and.b32  	%r42, %r243, 3;
	and.b32  	%r43, %r243, 12;
	add.s32 	%r44, %r3, %r36;
	shl.b32 	%r45, %r40, 2;
	add.s32 	%r46, %r3, %r40;
	shl.b32 	%r47, %r3, 2;
	shl.b32 	%r48, %r40, 4;
	shl.b32 	%r244, %r40, 3;
	add.s32 	%r49, %r47, %r244;
	mad.lo.s32 	%r50, %r40, 12, %r47;
	neg.s32 	%r51, %r43;
	cvta.to.global.u64 	%rd3, %rd6;
	add.s32 	%r52, %r242, %r37;
	mov.b32 	%r420, 0;
	div.u16 	%rs4, 8, %rs1;
	cvt.s64.s32 	%rd54, %r1;
	mov.u32 	%r421, %r420;
	mov.u32 	%r422, %r420;
	mov.u32 	%r423, %r420;
$L__BB2_20:
	setp.gt.u32 	%p39, %r40, 2;
	add.s32 	%r246, %r36, %r421;
	sub.s32 	%r57, %r37, %r246;
	add.s32 	%r58, %r246, %r3;
	mov.b32 	%r435, 0;
	@%p39 bra 	$L__BB2_31;
	shl.b32 	%r249, %r40, 1;
	add.s32 	%r428, %r3, %r249;
	mul.lo.s32 	%r250, %r40, 3;
	add.s32 	%r427, %r3, %r250;
	add.s32 	%r425, %r44, %r421;
	add.s32 	%r433, %r425, %r249;
	add.s32 	%r432, %r425, %r250;
	add.s32 	%r251, %r46, %r36;
	add.s32 	%r431, %r251, %r421;
	mov.b32 	%r435, 0;
	mov.u32 	%r429, _ZZ18merge_tiled_kernelPiiS_iS_E7shareAB;
	mov.u32 	%r424, %r51;
	mov.u32 	%r426, %r3;
	mov.u32 	%r430, %r46;
$L__BB2_22:
	setp.ge.u32 	%p40, %r426, %r57;
	@%p40 bra 	$L__BB2_24;
	mul.wide.u32 	%rd25, %r425, 4;
	add.s64 	%rd26, %rd2, %rd25;
	ld.global.u32 	%r252, [%rd26];
	add.s32 	%r253, %r429, %r47;
	st.shared.u32 	[%r253], %r252;
$L__BB2_24:
	setp.ge.u32 	%p41, %r430, %r57;
	@%p41 bra 	$L__BB2_26;
	mul.wide.u32 	%rd27, %r431, 4;
	add.s64 	%rd28, %rd2, %rd27;
	ld.global.u32 	%r254, [%rd28];
	add.s32 	%r255, %r47, %r45;
	add.s32 	%r256, %r429, %r255;
	st.shared.u32 	[%r256], %r254;
$L__BB2_26:
	add.s32 	%r76, %r435, %r40;
	setp.ge.u32 	%p42, %r428, %r57;
	@%p42 bra 	$L__BB2_28;
	mul.wide.u32 	%rd29, %r433, 4;
	add.s64 	%rd30, %rd2, %rd29;
	ld.global.u32 	%r257, [%rd30];
	add.s32 	%r258, %r429, %r49;
	st.shared.u32 	[%r258], %r257;
$L__BB2_28:
	add.s32 	%r77, %r76, %r40;
	setp.ge.u32 	%p43, %r427, %r57;
	@%p43 bra 	$L__BB2_30;
	mul.wide.u32 	%rd31, %r432, 4;
	add.s64 	%rd32, %rd2, %rd31;
	ld.global.u32 	%r259, [%rd32];
	add.s32 	%r260, %r429, %r50;
	st.shared.u32 	[%r260], %r259;
$L__BB2_30:
	add.s32 	%r261, %r77, %r40;
	add.s32 	%r435, %r261, %r40;
	add.s32 	%r433, %r433, %r45;
	add.s32 	%r432, %r432, %r45;
	add.s32 	%r431, %r431, %r45;
	add.s32 	%r430, %r430, %r45;
	add.s32 	%r429, %r429, %r48;
	add.s32 	%r428, %r428, %r45;
	add.s32 	%r427, %r427, %r45;
	add.s32 	%r426, %r426, %r45;
	add.s32 	%r425, %r425, %r45;
	add.s32 	%r424, %r424, 4;
	setp.ne.s32 	%p44, %r424, 0;
	@%p44 bra 	$L__BB2_22;
$L__BB2_31:
	setp.eq.s32 	%p45, %r42, 0;
	@%p45 bra 	$L__BB2_40;
	add.s32 	%r90, %r435, %r3;
	setp.ge.u32 	%p46, %r90, %r57;
	@%p46 bra 	$L__BB2_34;
	add.s32 	%r262, %r58, %r435;
	mul.wide.u32 	%rd33, %r262, 4;
	add.s64 	%rd34, %rd2, %rd33;
	ld.global.u32 	%r263, [%rd34];
	shl.b32 	%r264, %r90, 2;
	mov.u32 	%r265, _ZZ18merge_tiled_kernelPiiS_iS_E7shareAB;
	add.s32 	%r266, %r265, %r264;
	st.shared.u32 	[%r266], %r263;
$L__BB2_34:
	setp.eq.s32 	%p47, %r42, 1;
	add.s32 	%r91, %r435, %r40;
	@%p47 bra 	$L__BB2_40;
	add.s32 	%r92, %r90, %r40;
	setp.ge.u32 	%p48, %r92, %r57;
	@%p48 bra 	$L__BB2_37;
	add.s32 	%r267, %r58, %r91;
	mul.wide.u32 	%rd35, %r267, 4;
	add.s64 	%rd36, %rd2, %rd35;
	ld.global.u32 	%r268, [%rd36];
	shl.b32 	%r269, %r92, 2;
	mov.u32 	%r270, _ZZ18merge_tiled_kernelPiiS_iS_E7shareAB;
	add.s32 	%r271, %r270, %r269;
	st.shared.u32 	[%r271], %r268;
$L__BB2_37:
	setp.eq.s32 	%p49, %r42, 2;
	@%p49 bra 	$L__BB2_40;
	add.s32 	%r93, %r92, %r40;
	setp.ge.u32 	%p50, %r93, %r57;
	@%p50 bra 	$L__BB2_40;
	add.s32 	%r272, %r91, %r40;
	add.s32 	%r273, %r58, %r272;
	mul.wide.u32 	%rd37, %r273, 4;
	add.s64 	%rd38, %rd2, %rd37;
	ld.global.u32 	%r274, [%rd38];
	shl.b32 	%r275, %r93, 2;
	mov.u32 	%r276, _ZZ18merge_tiled_kernelPiiS_iS_E7shareAB;
	add.s32 	%r277, %r276, %r275;
	st.shared.u32 	[%r277], %r274;
$L__BB2_40:
	add.s32 	%r279, %r52, %r420;
	sub.s32 	%r94, %r2, %r279;
	add.s32 	%r95, %r41, %r420;
	mov.b32 	%r438, 0;
	@%p39 bra 	$L__BB2_51;
	mov.b32 	%r438, 0;
	mov.u32 	%r437, %r438;
$L__BB2_42:
	add.s32 	%r98, %r438, %r3;
	setp.ge.u32 	%p52, %r98, %r94;
	@%p52 bra 	$L__BB2_44;
	add.s32 	%r281, %r95, %r438;
	mul.wide.u32 	%rd39, %r281, 4;
	add.s64 	%rd40, %rd1, %rd39;
	ld.global.u32 	%r282, [%rd40];
	shl.b32 	%r283, %r98, 2;
	mov.u32 	%r284, _ZZ18merge_tiled_kernelPiiS_iS_E7shareAB;
	add.s32 	%r285, %r284, %r283;
	st.shared.u32 	[%r285+32], %r282;
$L__BB2_44:
	add.s32 	%r99, %r438, %r40;
	add.s32 	%r100, %r98, %r40;
	setp.ge.u32 	%p53, %r100, %r94;
	@%p53 bra 	$L__BB2_46;
	add.s32 	%r286, %r95, %r99;
	mul.wide.u32 	%rd41, %r286, 4;
	add.s64 	%rd42, %rd1, %rd41;
	ld.global.u32 	%r287, [%rd42];
	shl.b32 	%r288, %r100, 2;
	mov.u32 	%r289, _ZZ18merge_tiled_kernelPiiS_iS_E7shareAB;
	add.s32 	%r290, %r289, %r288;
	st.shared.u32 	[%r290+32], %r287;
$L__BB2_46:
	add.s32 	%r101, %r99, %r40;
	add.s32 	%r102, %r100, %r40;
	setp.ge.u32 	%p54, %r102, %r94;
	@%p54 bra 	$L__BB2_48;
	add.s32 	%r291, %r95, %r101;
	mul.wide.u32 	%rd43, %r291, 4;
	add.s64 	%rd44, %rd1, %rd43;
	ld.global.u32 	%r292, [%rd44];
	shl.b32 	%r293, %r102, 2;
	mov.u32 	%r294, _ZZ18merge_tiled_kernelPiiS_iS_E7shareAB;
	add.s32 	%r295, %r294, %r293;
	st.shared.u32 	[%r295+32], %r292;
$L__BB2_48:
	add.s32 	%r103, %r101, %r40;
	add.s32 	%r104, %r102, %r40;
	setp.ge.u32 	%p55, %r104, %r94;
	@%p55 bra 	$L__BB2_50;
	add.s32 	%r296, %r95, %r103;
	mul.wide.u32 	%rd45, %r296, 4;
	add.s64 	%rd46, %rd1, %rd45;
	ld.global.u32 	%r297, [%rd46];
	shl.b32 	%r298, %r104, 2;
	mov.u32 	%r299, _ZZ18merge_tiled_kernelPiiS_iS_E7shareAB;
	add.s32 	%r300, %r299, %r298;
	st.shared.u32 	[%r300+32], %r297;
$L__BB2_50:
	add.s32 	%r438, %r103, %r40;
	add.s32 	%r437, %r437, 4;
	setp.ne.s32 	%p56, %r437, %r43;
	@%p56 bra 	$L__BB2_42;
$L__BB2_51:
	@%p45 bra 	$L__BB2_60;
	add.s32 	%r108, %r438, %r3;
	setp.ge.u32 	%p58, %r108, %r94;
	@%p58 bra 	$L__BB2_54;
	add.s32 	%r301, %r95, %r438;
	mul.wide.u32 	%rd47, %r301, 4;
	add.s64 	%rd48, %rd1, %rd47;
	ld.global.u32 	%r302, [%rd48];
	shl.b32 	%r303, %r108, 2;
	mov.u32 	%r304, _ZZ18merge_tiled_kernelPiiS_iS_E7shareAB;
	add.s32 	%r305, %r304, %r303;
	st.shared.u32 	[%r305+32], %r302;
$L__BB2_54:
	setp.eq.s32 	%p59, %r42, 1;
	add.s32 	%r109, %r438, %r40;
	@%p59 bra 	$L__BB2_60;
	add.s32 	%r110, %r108, %r40;
	setp.ge.u32 	%p60, %r110, %r94;
	@%p60 bra 	$L__BB2_57;
	add.s32 	%r306, %r95, %r109;
	mul.wide.u32 	%rd49, %r306, 4;
	add.s64 	%rd50, %rd1, %rd49;
	ld.global.u32 	%r307, [%rd50];
	shl.b32 	%r308, %r110, 2;
	mov.u32 	%r309, _ZZ18merge_tiled_kernelPiiS_iS_E7shareAB;
	add.s32 	%r310, %r309, %r308;
	st.shared.u32 	[%r310+32], %r307;
$L__BB2_57:
	setp.eq.s32 	%p61, %r42, 2;
	@%p61 bra 	$L__BB2_60;
	add.s32 	%r111, %r110, %r40;
	setp.ge.u32 	%p62, %r111, %r94;
	@%p62 bra 	$L__BB2_60;
	add.s32 	%r311, %r109, %r40;
	add.s32 	%r312, %r95, %r311;
	mul.wide.u32 	%rd51, %r312, 4;
	add.s64 	%rd52, %rd1, %rd51;
	ld.global.u32 	%r313, [%rd52];
	shl.b32 	%r314, %r111, 2;
	mov.u32 	%r315, _ZZ18merge_tiled_kernelPiiS_iS_E7shareAB;
	add.s32 	%r316, %r315, %r314;
	st.shared.u32 	[%r316+32], %r313;
$L__BB2_60:
	bar.sync 	0;
	cvt.u32.u16 	%r317, %rs4;
	mul.lo.s32 	%r318, %r3, %r317;
	add.s32 	%r319, %r318, %r317;
	sub.s32 	%r320, %r38, %r422;
	min.s32 	%r112, %r318, %r320;
	min.s32 	%r113, %r319, %r320;
	min.s32 	%r114, %r57, 8;
	min.s32 	%r115, %r94, 8;
	min.s32 	%r443, %r112, %r114;
	sub.s32 	%r444, %r112, %r443;
	setp.lt.s32 	%p63, %r112, %r115;
	sub.s32 	%r321, %r112, %r115;
	selp.b32 	%r445, 0, %r321, %p63;
	setp.lt.s32 	%p64, %r112, %r114;
	sub.s32 	%r322, %r112, %r114;
	selp.b32 	%r446, 0, %r322, %p64;
$L__BB2_61:
	mov.u32 	%r123, %r443;
	mov.u32 	%r122, %r444;
	setp.lt.s32 	%p65, %r123, 1;
	setp.ge.s32 	%p66, %r122, %r115;
	shl.b32 	%r323, %r123, 2;
	mov.u32 	%r324, _ZZ18merge_tiled_kernelPiiS_iS_E7shareAB;
	add.s32 	%r124, %r324, %r323;
	shl.b32 	%r325, %r122, 2;
	add.s32 	%r326, %r324, %r325;
	add.s32 	%r125, %r326, 32;
	or.pred  	%p67, %p65, %p66;
	@%p67 bra 	$L__BB2_64;
	ld.shared.u32 	%r327, [%r124+-4];
	ld.shared.u32 	%r328, [%r125];
	setp.le.s32 	%p68, %r327, %r328;
	@%p68 bra 	$L__BB2_64;
	sub.s32 	%r334, %r123, %r445;
	add.s32 	%r335, %r334, 1;
	shr.s32 	%r336, %r335, 1;
	add.s32 	%r444, %r336, %r122;
	sub.s32 	%r443, %r123, %r336;
	mov.pred 	%p124, 0;
	mov.u32 	%r446, %r122;
	bra.uni 	$L__BB2_67;
$L__BB2_64:
	setp.lt.s32 	%p70, %r122, 1;
	setp.ge.s32 	%p71, %r123, %r114;
	mov.pred 	%p124, -1;
	or.pred  	%p72, %p70, %p71;
	mov.u32 	%r443, %r123;
	mov.u32 	%r444, %r122;
	@%p72 bra 	$L__BB2_67;
	ld.shared.u32 	%r329, [%r125+-4];
	ld.shared.u32 	%r330, [%r124];
	setp.lt.s32 	%p74, %r329, %r330;
	mov.u32 	%r443, %r123;
	mov.u32 	%r444, %r122;
	@%p74 bra 	$L__BB2_67;
	sub.s32 	%r331, %r122, %r446;
	add.s32 	%r332, %r331, 1;
	shr.s32 	%r333, %r332, 1;
	add.s32 	%r443, %r333, %r123;
	sub.s32 	%r444, %r122, %r333;
	mov.pred 	%p124, 0;
	mov.u32 	%r445, %r123;
$L__BB2_67:
	not.pred 	%p77, %p124;
	@%p77 bra 	$L__BB2_61;
	min.s32 	%r451, %r113, %r114;
	sub.s32 	%r452, %r113, %r451;
	setp.lt.s32 	%p78, %r113, %r115;
	sub.s32 	%r337, %r113, %r115;
	selp.b32 	%r453, 0, %r337, %p78;
	setp.lt.s32 	%p79, %r113, %r114;
	sub.s32 	%r338, %r113, %r114;
	selp.b32 	%r454, 0, %r338, %p79;
$L__BB2_69:
	mov.u32 	%r141, %r451;
	mov.u32 	%r140, %r452;
	setp.lt.s32 	%p80, %r141, 1;
	setp.ge.s32 	%p81, %r140, %r115;
	shl.b32 	%r339, %r141, 2;
	mov.u32 	%r340, _ZZ18merge_tiled_kernelPiiS_iS_E7shareAB;
	add.s32 	%r142, %r340, %r339;
	shl.b32 	%r341, %r140, 2;
	add.s32 	%r342, %r340, %r341;
	add.s32 	%r143, %r342, 32;
	or.pred  	%p82, %p80, %p81;
	@%p82 bra 	$L__BB2_72;
	ld.shared.u32 	%r343, [%r142+-4];
	ld.shared.u32 	%r344, [%r143];
	setp.le.s32 	%p83, %r343, %r344;
	@%p83 bra 	$L__BB2_72;
	sub.s32 	%r350, %r141, %r453;
	add.s32 	%r351, %r350, 1;
	shr.s32 	%r352, %r351, 1;
	add.s32 	%r452, %r352, %r140;
	sub.s32 	%r451, %r141, %r352;
	mov.pred 	%p125, 0;
	mov.u32 	%r454, %r140;
	bra.uni 	$L__BB2_75;
$L__BB2_72:
	setp.lt.s32 	%p85, %r140, 1;
	setp.ge.s32 	%p86, %r141, %r114;
	mov.pred 	%p125, -1;
	or.pred  	%p87, %p85, %p86;
	mov.u32 	%r451, %r141;
	mov.u32 	%r452, %r140;
	@%p87 bra 	$L__BB2_75;
	ld.shared.u32 	%r345, [%r143+-4];
	ld.shared.u32 	%r346, [%r142];
	setp.lt.s32 	%p89, %r345, %r346;
	mov.u32 	%r451, %r141;
	mov.u32 	%r452, %r140;
	@%p89 bra 	$L__BB2_75;
	sub.s32 	%r347, %r140, %r454;
	add.s32 	%r348, %r347, 1;
	shr.s32 	%r349, %r348, 1;
	add.s32 	%r451, %r349, %r141;
	sub.s32 	%r452, %r140, %r349;
	mov.pred 	%p125, 0;
	mov.u32 	%r453, %r141;
$L__BB2_75:
	not.pred 	%p92, %p125;
	@%p92 bra 	$L__BB2_69;
	sub.s32 	%r354, %r112, %r443;
	shl.b32 	%r355, %r443, 2;
	mov.u32 	%r356, _ZZ18merge_tiled_kernelPiiS_iS_E7shareAB;
	add.s32 	%r152, %r356, %r355;
	sub.s32 	%r153, %r451, %r443;
	shl.b32 	%r357, %r354, 2;
	add.s32 	%r358, %r356, %r357;
	add.s32 	%r154, %r358, 32;
	add.s32 	%r359, %r354, %r451;
	sub.s32 	%r155, %r113, %r359;
	cvt.u64.u32 	%rd53, %r422;
	add.s64 	%rd55, %rd53, %rd54;
	cvt.s64.s32 	%rd56, %r112;
	add.s64 	%rd57, %rd55, %rd56;
	shl.b64 	%rd58, %rd57, 2;
	add.s64 	%rd4, %rd3, %rd58;
	min.s32 	%r360, %r153, %r155;
	setp.lt.s32 	%p93, %r360, 1;
	mov.b32 	%r458, 0;
	mov.u32 	%r459, %r458;
	mov.u32 	%r460, %r458;
	@%p93 bra 	$L__BB2_79;
	mov.b32 	%r460, 0;
	mov.u32 	%r459, %r460;
	mov.u32 	%r458, %r460;
$L__BB2_78:
	shl.b32 	%r362, %r458, 2;
	add.s32 	%r363, %r152, %r362;
	ld.shared.u32 	%r364, [%r363];
	shl.b32 	%r366, %r459, 2;
	add.s32 	%r367, %r154, %r366;
	ld.shared.u32 	%r368, [%r367];
	setp.gt.s32 	%p94, %r364, %r368;
	setp.le.s32 	%p95, %r364, %r368;
	selp.u32 	%r370, 1, 0, %p95;
	add.s32 	%r458, %r458, %r370;
	selp.u32 	%r371, 1, 0, %p94;
	add.s32 	%r459, %r459, %r371;
	min.s32 	%r372, %r364, %r368;
	mul.wide.u32 	%rd59, %r460, 4;
	add.s64 	%rd60, %rd4, %rd59;
	st.global.u32 	[%rd60], %r372;
	add.s32 	%r460, %r460, 1;
	setp.lt.s32 	%p96, %r458, %r153;
	setp.lt.s32 	%p97, %r459, %r155;
	and.pred  	%p98, %p96, %p97;
	@%p98 bra 	$L__BB2_78;
$L__BB2_79:
	setp.eq.s32 	%p99, %r458, %r153;
	@%p99 bra 	$L__BB2_87;
	setp.ge.s32 	%p100, %r458, %r153;
	@%p100 bra 	$L__BB2_89;
	add.s32 	%r165, %r458, %r443;
	sub.s32 	%r373, %r451, %r165;
	and.b32  	%r166, %r373, 3;
	setp.eq.s32 	%p101, %r166, 0;
	mov.u32 	%r461, %r460;
	mov.u32 	%r462, %r458;
	@%p101 bra 	$L__BB2_85;
	shl.b32 	%r374, %r458, 2;
	add.s32 	%r167, %r152, %r374;
	ld.shared.u32 	%r375, [%r167];
	add.s32 	%r461, %r460, 1;
	mul.wide.u32 	%rd61, %r460, 4;
	add.s64 	%rd5, %rd4, %rd61;
	st.global.u32 	[%rd5], %r375;
	add.s32 	%r462, %r458, 1;
	setp.eq.s32 	%p102, %r166, 1;
	@%p102 bra 	$L__BB2_85;
	ld.shared.u32 	%r376, [%r167+4];
	add.s32 	%r461, %r460, 2;
	st.global.u32 	[%rd5+4], %r376;
	add.s32 	%r462, %r458, 2;
	setp.eq.s32 	%p103, %r166, 2;
	@%p103 bra 	$L__BB2_85;
	ld.shared.u32 	%r377, [%r167+8];
	add.s32 	%r461, %r460, 3;
	st.global.u32 	[%rd5+8], %r377;
	add.s32 	%r462, %r458, 3;
$L__BB2_85:
	sub.s32 	%r378, %r165, %r451;
	setp.gt.u32 	%p104, %r378, -4;
	@%p104 bra 	$L__BB2_89;
$L__BB2_86:
	shl.b32 	%r379, %r462, 2;
	add.s32 	%r380, %r152, %r379;
	ld.shared.u32 	%r381, [%r380];
	mul.wide.u32 	%rd62, %r461, 4;
	add.s64 	%rd63, %rd4, %rd62;
	st.global.u32 	[%rd63], %r381;
	ld.shared.u32 	%r382, [%r380+4];
	st.global.u32 	[%rd63+4], %r382;
	ld.shared.u32 	%r383, [%r380+8];
	st.global.u32 	[%rd63+8], %r383;
	ld.shared.u32 	%r384, [%r380+12];
	add.s32 	%r461, %r461, 4;
	st.global.u32 	[%rd63+12], %r384;
	add.s32 	%r462, %r462, 4;
	setp.lt.s32 	%p105, %r462, %r153;
	@%p105 bra 	$L__BB2_86;
	bra.uni 	$L__BB2_89;
$L__BB2_87:
	setp.ge.s32 	%p106, %r459, %r155;
	@%p106 bra 	$L__BB2_89;
$L__BB2_88:
	shl.b32 	%r385, %r459, 2;
	add.s32 	%r386, %r154, %r385;
	ld.shared.u32 	%r387, [%r386];
	add.s32 	%r178, %r460, 1;
	mul.wide.u32 	%rd64, %r460, 4;
	add.s64 	%rd65, %rd4, %rd64;
	st.global.u32 	[%rd65], %r387;
	add.s32 	%r459, %r459, 1;
	setp.lt.s32 	%p107, %r459, %r155;
	mov.u32 	%r460, %r178;
	@%p107 bra 	$L__BB2_88;
$L__BB2_89:
	add.s32 	%r423, %r423, 1;
	add.s32 	%r422, %r422, 8;
	mov.b32 	%r471, 8;
	mov.b32 	%r474, 0;
	mov.u32 	%r473, %r474;
	mov.u32 	%r472, %r474;
$L__BB2_90:
	mov.u32 	%r189, %r471;
	mov.u32 	%r188, %r472;
	setp.lt.s32 	%p108, %r189, 1;
	setp.gt.s32 	%p109, %r188, 7;
	shl.b32 	%r390, %r189, 2;
	mov.u32 	%r391, _ZZ18merge_tiled_kernelPiiS_iS_E7shareAB;
	add.s32 	%r190, %r391, %r390;
	shl.b32 	%r392, %r188, 2;
	add.s32 	%r393, %r391, %r392;
	add.s32 	%r191, %r393, 32;
	or.pred  	%p110, %p108, %p109;
	@%p110 bra 	$L__BB2_93;
	ld.shared.u32 	%r394, [%r190+-4];
	ld.shared.u32 	%r395, [%r191];
	setp.le.s32 	%p111, %r394, %r395;
	@%p111 bra 	$L__BB2_93;
	sub.s32 	%r401, %r189, %r473;
	add.s32 	%r402, %r401, 1;
	shr.s32 	%r403, %r402, 1;
	add.s32 	%r472, %r403, %r188;
	sub.s32 	%r471, %r189, %r403;
	mov.pred 	%p126, 0;
	mov.u32 	%r474, %r188;
	bra.uni 	$L__BB2_96;
$L__BB2_93:
	setp.lt.s32 	%p113, %r188, 1;
	setp.gt.s32 	%p114, %r189, 7;
	mov.pred 	%p126, -1;
	or.pred  	%p115, %p113, %p114;
	mov.u32 	%r471, %r189;
	mov.u32 	%r472, %r188;
	@%p115 bra 	$L__BB2_96;
	ld.shared.u32 	%r396, [%r191+-4];
	ld.shared.u32 	%r397, [%r190];
	setp.lt.s32 	%p117, %r396, %r397;
	mov.u32 	%r471, %r189;
	mov.u32 	%r472, %r188;
	@%p117 bra 	$L__BB2_96;
	sub.s32 	%r398, %r188, %r474;
	add.s32 	%r399, %r398, 1;
	shr.s32 	%r400, %r399, 1;
	add.s32 	%r471, %r400, %r189;
	sub.s32 	%r472, %r188, %r400;
	mov.pred 	%p126, 0;
	mov.u32 	%r473, %r189;
$L__BB2_96:
	not.pred 	%p120, %p126;
	@%p120 bra 	$L__BB2_90;
	add.s32 	%r421, %r471, %r421;
	sub.s32 	%r420, %r422, %r421;
	bar.sync 	0;
	setp.ne.s32 	%p121, %r423, %r39;
	@%p121 bra 	$L__BB2_20;
$L__BB2_98:
	ret;

}


// ===== COMPILED SASS (sm_100) =====

	.target	sm_100

	.elftype	@"ET_EXEC"


//--------------------- .note.nv.tkinfo           --------------------------
	.section	.note.nv.tkinfo,"",@"SHT_NOTE"
	.sectionflags	@"SHF_NOTE_NV_TKINFO"
	.tkinfo
        /*0018*/ 	.word	0x00000002
        /*0030*/ 	.string	""
        /*0030*/ 	.string	"ptxas"
        /*0030*/ 	.string	"Cuda compilation tools, release 13.0, V13.0.88"
        /*0030*/ 	.string	"Build cuda_13.0.r13.0/compiler.36424714_0"
        /*0030*/ 	.string	"-arch sm_100 -m 64 "



//--------------------- .note.nv.cuinfo           --------------------------
	.section	.note.nv.cuinfo,"",@"SHT_NOTE"
	.sectionflags	@"SHF_NOTE_NV_CUINFO"
        /*0018*/ 	.short	0x0002
        /*001a*/ 	.short	0x0064
        /*001c*/ 	.short	0x0082
	.zero		2


//--------------------- .nv.info                  --------------------------
	.section	.nv.info,"",@"SHT_CUDA_INFO"
	.align	4


	//----- nvinfo : EIATTR_REGCOUNT
	.align		4
        /*0000*/ 	.byte	0x04, 0x2f
        /*0002*/ 	.short	(.L_10 - .L_9)
	.align		4
.L_9:
        /*0004*/ 	.word	index@(_Z10matrixInitPii)
        /*0008*/ 	.word	0x00000008


	//----- nvinfo : EIATTR_FRAME_SIZE
	.align		4
.L_10:
        /*000c*/ 	.byte	0x04, 0x11
        /*000e*/ 	.short	(.L_12 - .L_11)
	.align		4
.L_11:
        /*0010*/ 	.word	index@(_Z10matrixInitPii)
        /*0014*/ 	.word	0x00000000


	//----- nvinfo : EIATTR_REGCOUNT
	.align		4
.L_12:
        /*0018*/ 	.byte	0x04, 0x2f
        /*001a*/ 	.short	(.L_14 - .L_13)
	.align		4
.L_13:
        /*001c*/ 	.word	index@(_Z11matrixInitCPii)
        /*0020*/ 	.word	0x00000008


	//----- nvinfo : EIATTR_FRAME_SIZE
	.align		4
.L_14:
        /*0024*/ 	.byte	0x04, 0x11
        /*0026*/ 	.short	(.L_16 - .L_15)
	.align		4
.L_15:
        /*0028*/ 	.word	index@(_Z11matrixInitCPii)
        /*002c*/ 	.word	0x00000000


	//----- nvinfo : EIATTR_REGCOUNT
	.align		4
.L_16:
        /*0030*/ 	.byte	0x04, 0x2f
        /*0032*/ 	.short	(.L_18 - .L_17)
	.align		4
.L_17:
        /*0034*/ 	.word	index@(_Z18merge_tiled_kernelPiiS_iS_)
        /*0038*/ 	.word	0x00000020


	//----- nvinfo : EIATTR_FRAME_SIZE
	.align		4
.L_18:
        /*003c*/ 	.byte	0x04, 0x11
        /*003e*/ 	.short	(.L_20 - .L_19)
	.align		4
.L_19:
        /*0040*/ 	.word	index@($__internal_0_$__cuda_sm20_div_u16)
        /*0044*/ 	.word	0x00000000


	//----- nvinfo : EIATTR_FRAME_SIZE
	.align		4
.L_20:
        /*0048*/ 	.byte	0x04, 0x11
        /*004a*/ 	.short	(.L_22 - .L_21)
	.align		4
.L_21:
        /*004c*/ 	.word	index@(_Z18merge_tiled_kernelPiiS_iS_)
        /*0050*/ 	.word	0x00000000


	//----- nvinfo : EIATTR_MIN_STACK_SIZE
	.align		4
.L_22:
        /*0054*/ 	.byte	0x04, 0x12
        /*0056*/ 	.short	(.L_24 - .L_23)
	.align		4
.L_23:
        /*0058*/ 	.word	index@(_Z18merge_tiled_kernelPiiS_iS_)
        /*005c*/ 	.word	0x00000000


	//----- nvinfo : EIATTR_MIN_STACK_SIZE
	.align		4
.L_24:
        /*0060*/ 	.byte	0x04, 0x12
        /*0062*/ 	.short	(.L_26 - .L_25)
	.align		4
.L_25:
        /*0064*/ 	.word	index@(_Z11matrixInitCPii)
        /*0068*/ 	.word	0x00000000


	//----- nvinfo : EIATTR_MIN_STACK_SIZE
	.align		4
.L_26:
        /*006c*/ 	.byte	0x04, 0x12
        /*006e*/ 	.short	(.L_28 - .L_27)
	.align		4
.L_27:
        /*0070*/ 	.word	index@(_Z10matrixInitPii)
        /*0074*/ 	.word	0x00000000
.L_28:


//--------------------- .nv.compat                --------------------------
	.section	.nv.compat,"",@"SHT_CUDA_COMPAT_INFO"
	.align	4
        /*0000*/ 	.byte	0x02, 0x09, 0x00, 0x00, 0x02, 0x02, 0x01, 0x00, 0x02, 0x05, 0x05, 0x00, 0x03, 0x07, 0x01, 0x01
        /*0010*/ 	.byte	0x02, 0x03, 0x00, 0x00, 0x02, 0x06, 0x01, 0x00, 0x04, 0x0b, 0x08, 0x00, 0x01, 0x00, 0x00, 0x00
        /*0020*/ 	.byte	0x00, 0x00, 0x00, 0x00


//--------------------- .nv.info._Z18merge_tiled_kernelPiiS_iS_ --------------------------
	.section	.nv.info._Z18merge_tiled_kernelPiiS_iS_,"",@"SHT_CUDA_INFO"
	.sectionflags	@""
	.align	4


	//----- nvinfo : EIATTR_CUDA_API_VERSION
	.align		4
        /*0000*/ 	.byte	0x04, 0x37
        /*0002*/ 	.short	(.L_30 - .L_29)
.L_29:
        /*0004*/ 	.word	0x00000082


	//----- nvinfo : EIATTR_KPARAM_INFO
	.align		4
.L_30:
        /*0008*/ 	.byte	0x04, 0x17
        /*000a*/ 	.short	(.L_32 - .L_31)
.L_31:
        /*000c*/ 	.word	0x00000000
        /*0010*/ 	.short	0x0004
        /*0012*/ 	.short	0x0020
        /*0014*/ 	.byte	0x00, 0xf5, 0x21, 0x00


	//----- nvinfo : EIATTR_KPARAM_INFO
	.align		4
.L_32:
        /*0018*/ 	.byte	0x04, 0x17
        /*001a*/ 	.short	(.L_34 - .L_33)
.L_33:
        /*001c*/ 	.word	0x00000000
        /*0020*/ 	.short	0x0003
        /*0022*/ 	.short	0x0018
        /*0024*/ 	.byte	0x00, 0xf0, 0x11, 0x00


	//----- nvinfo : EIATTR_KPARAM_INFO
	.align		4
.L_34:
        /*0028*/ 	.byte	0x04, 0x17
        /*002a*/ 	.short	(.L_36 - .L_35)
.L_35:
        /*002c*/ 	.word	0x00000000
        /*0030*/ 	.short	0x0002
        /*0032*/ 	.short	0x0010
        /*0034*/ 	.byte	0x00, 0xf5, 0x21, 0x00


	//----- nvinfo : EIATTR_KPARAM_INFO
	.align		4
.L_36:
        /*0038*/ 	.byte	0x04, 0x17
        /*003a*/ 	.short	(.L_38 - .L_37)
.L_37:
        /*003c*/ 	.word	0x00000000
        /*0040*/ 	.short	0x0001
        /*0042*/ 	.short	0x0008
        /*0044*/ 	.byte	0x00, 0xf0, 0x11, 0x00


	//----- nvinfo : EIATTR_KPARAM_INFO
	.align		4
.L_38:
        /*0048*/ 	.byte	0x04, 0x17
        /*004a*/ 	.short	(.L_40 - .L_39)
.L_39:
        /*004c*/ 	.word	0x00000000
        /*0050*/ 	.short	0x0000
        /*0052*/ 	.short	0x0000
        /*0054*/ 	.byte	0x00, 0xf5, 0x21, 0x00


	//----- nvinfo : EIATTR_SPARSE_MMA_MASK
	.align		4
.L_40:
        /*0058*/ 	.byte	0x03, 0x50
        /*005a*/ 	.short	0x0000


	//----- nvinfo : EIATTR_MAXREG_COUNT
	.align		4
        /*005c*/ 	.byte	0x03, 0x1b
        /*005e*/ 	.short	0x00ff


	//----- nvinfo : EIATTR_NUM_BARRIERS
	.align		4
        /*0060*/ 	.byte	0x02, 0x4c
        /*0062*/ 	.byte	0x01
	.zero		1


	//----- nvinfo : EIATTR_MERCURY_ISA_VERSION
	.align		4
        /*0064*/ 	.byte	0x03, 0x5f
        /*0066*/ 	.short	0x0101


	//----- nvinfo : EIATTR_VRC_CTA_INIT_COUNT
	.align		4
        /*0068*/ 	.byte	0x02, 0x4a
	.zero		1
	.zero		1


	//----- nvinfo : EIATTR_EXIT_INSTR_OFFSETS
	.align		4
        /*006c*/ 	.byte	0x04, 0x1c
        /*006e*/ 	.short	(.L_42 - .L_41)


	//   ....[0]....
.L_41:
        /*0070*/ 	.word	0x00000a10


	//   ....[1]....
        /*0074*/ 	.word	0x00003ee0


	//----- nvinfo : EIATTR_CRS_STACK_SIZE
	.align		4
.L_42:
        /*0078*/ 	.byte	0x04, 0x1e
        /*007a*/ 	.short	(.L_44 - .L_43)
.L_43:
        /*007c*/ 	.word	0x00000000


	//----- nvinfo : EIATTR_CBANK_PARAM_SIZE
	.align		4
.L_44:
        /*0080*/ 	.byte	0x03, 0x19
        /*0082*/ 	.short	0x0028


	//----- nvinfo : EIATTR_PARAM_CBANK
	.align		4
        /*0084*/ 	.byte	0x04, 0x0a
        /*0086*/ 	.short	(.L_46 - .L_45)
	.align		4
.L_45:
        /*0088*/ 	.word	index@(.nv.constant0._Z18merge_tiled_kernelPiiS_iS_)
        /*008c*/ 	.short	0x0380
        /*008e*/ 	.short	0x0028


	//----- nvinfo : EIATTR_SW_WAR
	.align		4
.L_46:
        /*0090*/ 	.byte	0x04, 0x36
        /*0092*/ 	.short	(.L_48 - .L_47)
.L_47:
        /*0094*/ 	.word	0x00000008
.L_48:


//--------------------- .nv.info._Z11matrixInitCPii --------------------------
	.section	.nv.info._Z11matrixInitCPii,"",@"SHT_CUDA_INFO"
	.sectionflags	@""
	.align	4


	//----- nvinfo : EIATTR_CUDA_API_VERSION
	.align		4
        /*0000*/ 	.byte	0x04, 0x37
        /*0002*/ 	.short	(.L_50 - .L_49)
.L_49:
        /*0004*/ 	.word	0x00000082


	//----- nvinfo : EIATTR_KPARAM_INFO
	.align		4
.L_50:
        /*0008*/ 	.byte	0x04, 0x17
        /*000a*/ 	.short	(.L_52 - .L_51)
.L_51:
        /*000c*/ 	.word	0x00000000
        /*0010*/ 	.short	0x0001
        /*0012*/ 	.short	0x0008
        /*0014*/ 	.byte	0x00, 0xf0, 0x11, 0x00


	//----- nvinfo : EIATTR_KPARAM_INFO
	.align		4
.L_52:
        /*0018*/ 	.byte	0x04, 0x17
        /*001a*/ 	.short	(.L_54 - .L_53)
.L_53:
        /*001c*/ 	.word	0x00000000
        /*0020*/ 	.short	0x0000
        /*0022*/ 	.short	0x0000
        /*0024*/ 	.byte	0x00, 0xf5, 0x21, 0x00


	//----- nvinfo : EIATTR_SPARSE_MMA_MASK
	.align		4
.L_54:
        /*0028*/ 	.byte	0x03, 0x50
        /*002a*/ 	.short	0x0000


	//----- nvinfo : EIATTR_MAXREG_COUNT
	.align		4
        /*002c*/ 	.byte	0x03, 0x1b
        /*002e*/ 	.short	0x00ff


	//----- nvinfo : EIATTR_MERCURY_ISA_VERSION
	.align		4
        /*0030*/ 	.byte	0x03, 0x5f
        /*0032*/ 	.short	0x0101


	//----- nvinfo : EIATTR_VRC_CTA_INIT_COUNT
	.align		4
        /*0034*/ 	.byte	0x02, 0x4a
	.zero		1
	.zero		1


	//----- nvinfo : EIATTR_EXIT_INSTR_OFFSETS
	.align		4
        /*0038*/ 	.byte	0x04, 0x1c
        /*003a*/ 	.short	(.L_56 - .L_55)


	//   ....[0]....
.L_55:
        /*003c*/ 	.word	0x00000070


	//   ....[1]....
        /*0040*/ 	.word	0x000000c0


	//----- nvinfo : EIATTR_CBANK_PARAM_SIZE
	.align		4
.L_56:
        /*0044*/ 	.byte	0x03, 0x19
        /*0046*/ 	.short	0x000c


	//----- nvinfo : EIATTR_PARAM_CBANK
	.align		4
        /*0048*/ 	.byte	0x04, 0x0a
        /*004a*/ 	.short	(.L_58 - .L_57)
	.align		4
.L_57:
        /*004c*/ 	.word	index@(.nv.constant0._Z11matrixInitCPii)
        /*0050*/ 	.short	0x0380
        /*0052*/ 	.short	0x000c


	//----- nvinfo : EIATTR_SW_WAR
	.align		4
.L_58:
        /*0054*/ 	.byte	0x04, 0x36
        /*0056*/ 	.short	(.L_60 - .L_59)
.L_59:
        /*0058*/ 	.word	0x00000008
.L_60:


//--------------------- .nv.info._Z10matrixInitPii --------------------------
	.section	.nv.info._Z10matrixInitPii,"",@"SHT_CUDA_INFO"
	.sectionflags	@""
	.align	4


	//----- nvinfo : EIATTR_CUDA_API_VERSION
	.align		4
        /*0000*/ 	.byte	0x04, 0x37
        /*0002*/ 	.short	(.L_62 - .L_61)
.L_61:
        /*0004*/ 	.word	0x00000082


	//----- nvinfo : EIATTR_KPARAM_INFO
	.align		4
.L_62:
        /*0008*/ 	.byte	0x04, 0x17
        /*000a*/ 	.short	(.L_64 - .L_63)
.L_63:
        /*000c*/ 	.word	0x00000000
        /*0010*/ 	.short	0x0001
        /*0012*/ 	.short	0x0008
        /*0014*/ 	.byte	0x00, 0xf0, 0x11, 0x00


	//----- nvinfo : EIATTR_KPARAM_INFO
	.align		4
.L_64:
        /*0018*/ 	.byte	0x04, 0x17
        /*001a*/ 	.short	(.L_66 - .L_65)
.L_65:
        /*001c*/ 	.word	0x00000000
        /*0020*/ 	.short	0x0000
        /*0022*/ 	.short	0x0000
        /*0024*/ 	.byte	0x00, 0xf5, 0x21, 0x00


	//----- nvinfo : EIATTR_SPARSE_MMA_MASK
	.align		4
.L_66:
        /*0028*/ 	.byte	0x03, 0x50
        /*002a*/ 	.short	0x0000


	//----- nvinfo : EIATTR_MAXREG_COUNT
	.align		4
        /*002c*/ 	.byte	0x03, 0x1b
        /*002e*/ 	.short	0x00ff


	//----- nvinfo : EIATTR_MERCURY_ISA_VERSION
	.align		4
        /*0030*/ 	.byte	0x03, 0x5f
        /*0032*/ 	.short	0x0101


	//----- nvinfo : EIATTR_VRC_CTA_INIT_COUNT
	.align		4
        /*0034*/ 	.byte	0x02, 0x4a
	.zero		1
	.zero		1


	//----- nvinfo : EIATTR_EXIT_INSTR_OFFSETS
	.align		4
        /*0038*/ 	.byte	0x04, 0x1c
        /*003a*/ 	.short	(.L_68 - .L_67)


	//   ....[0]....
.L_67:
        /*003c*/ 	.word	0x00000070


	//   ....[1]....
        /*0040*/ 	.word	0x000000c0


	//----- nvinfo : EIATTR_CBANK_PARAM_SIZE
	.align		4
.L_68:
        /*0044*/ 	.byte	0x03, 0x19
        /*0046*/ 	.short	0x000c


	//----- nvinfo : EIATTR_PARAM_CBANK
	.align		4
        /*0048*/ 	.byte	0x04, 0x0a
        /*004a*/ 	.short	(.L_70 - .L_69)
	.align		4
.L_69:
        /*004c*/ 	.word	index@(.nv.constant0._Z10matrixInitPii)
        /*0050*/ 	.short	0x0380
        /*0052*/ 	.short	0x000c


	//----- nvinfo : EIATTR_SW_WAR
	.align		4
.L_70:
        /*0054*/ 	.byte	0x04, 0x36
        /*0056*/ 	.short	(.L_72 - .L_71)
.L_71:
        /*0058*/ 	.word	0x00000008
.L_72:


//--------------------- .nv.callgraph             --------------------------
	.section	.nv.callgraph,"",@"SHT_CUDA_CALLGRAPH"
	.align	4
	.sectionentsize	8
	.align		4
        /*0000*/ 	.word	0x00000000
	.align		4
        /*0004*/ 	.word	0xffffffff
	.align		4
        /*0008*/ 	.word	0x00000000
	.align		4
        /*000c*/ 	.word	0xfffffffe
	.align		4
        /*0010*/ 	.word	0x00000000
	.align		4
        /*0014*/ 	.word	0xfffffffd
	.align		4
        /*0018*/ 	.word	0x00000000
	.align		4
        /*001c*/ 	.word	0xfffffffc


//--------------------- .nv.constant4             --------------------------
	.section	.nv.constant4,"a",@progbits
	.align	8
	.align		8
.nv.constant4:
        /*0000*/ 	.dword	precalc_xorwow_matrix
	.align		8
        /*0008*/ 	.dword	precalc_xorwow_offset_matrix
	.align		8
        /*0010*/ 	.dword	mrg32k3aM1
	.align		8
        /*0018*/ 	.dword	mrg32k3aM2
	.align		8
        /*0020*/ 	.dword	mrg32k3aM1SubSeq
	.align		8
        /*0028*/ 	.dword	mrg32k3aM2SubSeq
	.align		8
        /*0030*/ 	.dword	mrg32k3aM1Seq
	.align		8
        /*0038*/ 	.dword	mrg32k3aM2Seq


//--------------------- .nv.constant3             --------------------------
	.section	.nv.constant3,"a",@progbits
	.align	8
.nv.constant3:
	.type		__cr_lgamma_table,@object
	.size		__cr_lgamma_table,(.L_8 - __cr_lgamma_table)
__cr_lgamma_table:
        /*0000*/ 	.byte	0x00, 0x00, 0x00, 0x00, 0x00, 0x00, 0x00, 0x00, 0x00, 0x00, 0x00, 0x00, 0x00, 0x00, 0x00, 0x00
        /*0010*/ 	.byte	0xef, 0x39, 0xfa, 0xfe, 0x42, 0x2e, 0xe6, 0x3f, 0x02, 0x20, 0x2a, 0xfa, 0x0b, 0xab, 0xfc, 0x3f
        /*0020*/ 	.byte	0xf9, 0x2c, 0x92, 0x7c, 0xa7, 0x6c, 0x09, 0x40, 0xc9, 0x79, 0x44, 0x3c, 0x64, 0x26, 0x13, 0x40
        /*0030*/ 	.byte	0xca, 0x01, 0xcf, 0x3a, 0x27, 0x51, 0x1a, 0x40, 0x30, 0xcc, 0x2d, 0xf3, 0xe1, 0x0c, 0x21, 0x40
        /*0040*/ 	.byte	0x0d, 0xb7, 0xfc, 0x82, 0x8e, 0x35, 0x25, 0x40
.L_8:


//--------------------- .text._Z18merge_tiled_kernelPiiS_iS_ --------------------------
	.section	.text._Z18merge_tiled_kernelPiiS_iS_,"ax",@progbits
	.align	128
        .global         _Z18merge_tiled_kernelPiiS_iS_
        .type           _Z18merge_tiled_kernelPiiS_iS_,@function
        .size           _Z18merge_tiled_kernelPiiS_iS_,(.L_x_64 - _Z18merge_tiled_kernelPiiS_iS_)
        .other          _Z18merge_tiled_kernelPiiS_iS_,@"STO_CUDA_ENTRY STV_DEFAULT"
_Z18merge_tiled_kernelPiiS_iS_:
.text._Z18merge_tiled_kernelPiiS_iS_:
[----:B------:R-:W-:Y:S08]  /*0000*/  LDC R1, c[0x0][0x37c] ;  /* 0x0000df00ff017b82 */ /* 0x000ff00000000800 */
[----:B------:R-:W0:Y:S01]  /*0010*/  LDC R5, c[0x0][0x370] ;  /* 0x0000dc00ff057b82 */ /* 0x000e220000000800 */
[----:B------:R-:W1:Y:S01]  /*0020*/  LDCU UR7, c[0x0][0x398] ;  /* 0x00007300ff0777ac */ /* 0x000e620008000800 */
[----:B------:R-:W2:Y:S01]  /*0030*/  S2R R8, SR_TID.X ;  /* 0x0000000000087919 */ /* 0x000ea20000002100 */
[----:B------:R-:W-:Y:S01]  /*0040*/  BSSY.RECONVERGENT B0, `(.L_x_0) ;  /* 0x000008f000007945 */ /* 0x000fe20003800200 */
[----:B------:R-:W1:Y:S04]  /*0050*/  LDCU UR8, c[0x0][0x388] ;  /* 0x00007100ff0877ac */ /* 0x000e680008000800 */
[----:B------:R-:W3:Y:S01]  /*0060*/  S2UR UR6, SR_CTAID.X ;  /* 0x00000000000679c3 */ /* 0x000ee20000002500 */
[----:B------:R-:W4:Y:S01]  /*0070*/  LDCU.64 UR14, c[0x0][0x358] ;  /* 0x00006b00ff0e77ac */ /* 0x000f220008000a00 */
[----:B-1----:R-:W-:Y:S01]  /*0080*/  UIADD3 UR4, UPT, UPT, UR7, UR8, URZ ;  /* 0x0000000807047290 */ /* 0x002fe2000fffe0ff */
[----:B0-----:R-:W0:Y:S01]  /*0090*/  I2F.U32.RP R0, R5 ;  /* 0x0000000500007306 */ /* 0x001e220000209000 */
[----:B------:R-:W-:Y:S01]  /*00a0*/  ISETP.NE.U32.AND P2, PT, R5, RZ, PT ;  /* 0x000000ff0500720c */ /* 0x000fe20003f45070 */
[----:B---3--:R-:W-:-:S06]  /*00b0*/  UIADD3 UR5, UPT, UPT, UR6, 0x1, URZ ;  /* 0x0000000106057890 */ /* 0x008fcc000fffe0ff */
[----:B0-----:R-:W0:Y:S02]  /*00c0*/  MUFU.RCP R0, R0 ;  /* 0x0000000000007308 */ /* 0x001e240000001000 */
[----:B0-----:R-:W-:-:S06]  /*00d0*/  VIADD R2, R0, 0xffffffe ;  /* 0x0ffffffe00027836 */ /* 0x001fcc0000000000 */
[----:B------:R0:W1:Y:S02]  /*00e0*/  F2I.FTZ.U32.TRUNC.NTZ R3, R2 ;  /* 0x0000000200037305 */ /* 0x000064000021f000 */
[----:B0-----:R-:W-:Y:S02]  /*00f0*/  IMAD.MOV.U32 R2, RZ, RZ, RZ ;  /* 0x000000ffff027224 */ /* 0x001fe400078e00ff */
[----:B-1----:R-:W-:-:S04]  /*0100*/  IMAD.MOV R4, RZ, RZ, -R3 ;  /* 0x000000ffff047224 */ /* 0x002fc800078e0a03 */
[----:B------:R-:W-:-:S04]  /*0110*/  IMAD R7, R4, R5, RZ ;  /* 0x0000000504077224 */ /* 0x000fc800078e02ff */
[----:B------:R-:W-:Y:S01]  /*0120*/  IMAD.HI.U32 R3, R3, R7, R2 ;  /* 0x0000000703037227 */ /* 0x000fe200078e0002 */
[----:B------:R-:W-:-:S05]  /*0130*/  I2FP.F32.U32 R2, UR5 ;  /* 0x0000000500027c45 */ /* 0x000fca0008201000 */
[----:B------:R-:W-:-:S04]  /*0140*/  IMAD.HI.U32 R3, R3, UR4, RZ ;  /* 0x0000000403037c27 */ /* 0x000fc8000f8e00ff */
[----:B------:R-:W-:-:S04]  /*0150*/  IMAD.MOV R0, RZ, RZ, -R3 ;  /* 0x000000ffff007224 */ /* 0x000fc800078e0a03 */
[----:B------:R-:W-:-:S05]  /*0160*/  IMAD R0, R5, R0, UR4 ;  /* 0x0000000405007e24 */ /* 0x000fca000f8e0200 */
[----:B------:R-:W-:-:S13]  /*0170*/  ISETP.GE.U32.AND P0, PT, R0, R5, PT ;  /* 0x000000050000720c */ /* 0x000fda0003f06070 */
[----:B------:R-:W-:Y:S01]  /*0180*/  @P0 IADD3 R0, PT, PT, R0, -R5, RZ ;  /* 0x8000000500000210 */ /* 0x000fe20007ffe0ff */
[----:B------:R-:W-:-:S03]  /*0190*/  @P0 VIADD R3, R3, 0x1 ;  /* 0x0000000103030836 */ /* 0x000fc60000000000 */
[----:B------:R-:W-:Y:S02]  /*01a0*/  ISETP.GE.U32.AND P1, PT, R0, R5, PT ;  /* 0x000000050000720c */ /* 0x000fe40003f26070 */
[----:B------:R-:W-:-:S11]  /*01b0*/  I2FP.F32.U32 R0, UR6 ;  /* 0x0000000600007c45 */ /* 0x000fd60008201000 */
[----:B------:R-:W-:Y:S01]  /*01c0*/  @P1 VIADD R3, R3, 0x1 ;  /* 0x0000000103031836 */ /* 0x000fe20000000000 */
[----:B------:R-:W-:-:S04]  /*01d0*/  @!P2 LOP3.LUT R3, RZ, R5, RZ, 0x33, !PT ;  /* 0x00000005ff03a212 */ /* 0x000fc800078e33ff */
[----:B------:R-:W-:-:S05]  /*01e0*/  I2FP.F32.U32 R3, R3 ;  /* 0x0000000300037245 */ /* 0x000fca0000201000 */
[----:B------:R-:W-:Y:S01]  /*01f0*/  FMUL R0, R0, R3 ;  /* 0x0000000300007220 */ /* 0x000fe20000400000 */
[----:B------:R-:W-:Y:S01]  /*0200*/  FMUL R2, R3, R2 ;  /* 0x0000000203027220 */ /* 0x000fe20000400000 */
[----:B------:R-:W-:Y:S02]  /*0210*/  I2FP.F32.S32 R3, UR4 ;  /* 0x0000000400037c45 */ /* 0x000fe40008201400 */
[----:B------:R0:W1:Y:S02]  /*0220*/  F2I.TRUNC.NTZ R7, R0 ;  /* 0x0000000000077305 */ /* 0x000064000020f100 */
[----:B------:R-:W-:-:S04]  /*0230*/  FSETP.GEU.AND P0, PT, R2, R3, PT ;  /* 0x000000030200720b */ /* 0x000fc80003f0e000 */
[----:B------:R-:W-:Y:S02]  /*0240*/  FSEL R6, R2, R3, !P0 ;  /* 0x0000000302067208 */ /* 0x000fe40004000000 */
[----:B--2---:R-:W-:-:S04]  /*0250*/  ISETP.NE.AND P0, PT, R8, RZ, PT ;  /* 0x000000ff0800720c */ /* 0x004fc80003f05270 */
[----:B------:R-:W2:Y:S09]  /*0260*/  F2I.TRUNC.NTZ R6, R6 ;  /* 0x0000000600067305 */ /* 0x000eb2000020f100 */
[----:B01--4-:R-:W-:Y:S05]  /*0270*/  @P0 BRA `(.L_x_1) ;  /* 0x0000000400ac0947 */ /* 0x013fea0003800000 */
[----:B------:R-:W0:Y:S01]  /*0280*/  LDC R0, c[0x0][0x388] ;  /* 0x0000e200ff007b82 */ /* 0x000e220000000800 */
[C---:B------:R-:W-:Y:S01]  /*0290*/  VIADD R14, R7.reuse, -UR7 ;  /* 0x80000007070e7c36 */ /* 0x040fe20008000000 */
[C---:B------:R-:W-:Y:S01]  /*02a0*/  ISETP.GE.AND P0, PT, R7.reuse, UR7, PT ;  /* 0x0000000707007c0c */ /* 0x040fe2000bf06270 */
[C---:B------:R-:W-:Y:S01]  /*02b0*/  VIADD R16, R7.reuse, -UR8 ;  /* 0x8000000807107c36 */ /* 0x040fe20008000000 */
[C---:B------:R-:W-:Y:S02]  /*02c0*/  ISETP.GE.AND P1, PT, R7.reuse, UR8, PT ;  /* 0x0000000807007c0c */ /* 0x040fe4000bf26270 */
[----:B------:R-:W-:Y:S02]  /*02d0*/  VIMNMX R19, PT, PT, R7, UR8, PT ;  /* 0x0000000807137c48 */ /* 0x000fe4000bfe0100 */
[----:B------:R-:W1:Y:S01]  /*02e0*/  LDC R9, c[0x0][0x398] ;  /* 0x0000e600ff097b82 */ /* 0x000e620000000800 */
[----:B------:R-:W-:Y:S02]  /*02f0*/  SEL R14, R14, RZ, P0 ;  /* 0x000000ff0e0e7207 */ /* 0x000fe40000000000 */
[----:B------:R-:W-:-:S02]  /*0300*/  SEL R16, R16, RZ, P1 ;  /* 0x000000ff10107207 */ /* 0x000fc40000800000 */
[----:B------:R-:W-:-:S03]  /*0310*/  IADD3 R18, PT, PT, R7, -R19, RZ ;  /* 0x8000001307127210 */ /* 0x000fc60007ffe0ff */
[----:B------:R-:W3:Y:S08]  /*0320*/  LDC.64 R2, c[0x0][0x380] ;  /* 0x0000e000ff027b82 */ /* 0x000ef00000000a00 */
[----:B------:R-:W4:Y:S02]  /*0330*/  LDC.64 R4, c[0x0][0x390] ;  /* 0x0000e400ff047b82 */ /* 0x000f240000000a00 */
.L_x_4:
[----:B-1----:R-:W-:Y:S01]  /*0340*/  ISETP.GE.AND P0, PT, R18, R9, PT ;  /* 0x000000091200720c */ /* 0x002fe20003f06270 */
[----:B------:R-:W-:Y:S02]  /*0350*/  IMAD.MOV.U32 R17, RZ, RZ, R19 ;  /* 0x000000ffff117224 */ /* 0x000fe400078e0013 */
[----:B------:R-:W-:Y:S01]  /*0360*/  IMAD.MOV.U32 R15, RZ, RZ, R18 ;  /* 0x000000ffff0f7224 */ /* 0x000fe200078e0012 */
[----:B------:R-:W-:-:S13]  /*0370*/  ISETP.LT.OR P0, PT, R19, 0x1, P0 ;  /* 0x000000011300780c */ /* 0x000fda0000701670 */
[----:B------:R-:W-:Y:S05]  /*0380*/  @P0 BRA `(.L_x_2) ;  /* 0x0000000000340947 */ /* 0x000fea0003800000 */
[----:B------:R-:W-:Y:S02]  /*0390*/  VIADD R13, R19, 0xffffffff ;  /* 0xffffffff130d7836 */ /* 0x000fe40000000000 */
[----:B----4-:R-:W-:-:S04]  /*03a0*/  IMAD.WIDE R10, R18, 0x4, R4 ;  /* 0x00000004120a7825 */ /* 0x010fc800078e0204 */
[----:B---3--:R-:W-:Y:S02]  /*03b0*/  IMAD.WIDE.U32 R12, R13, 0x4, R2 ;  /* 0x000000040d0c7825 */ /* 0x008fe400078e0002 */
[----:B------:R-:W3:Y:S04]  /*03c0*/  LDG.E R11, desc[UR14][R10.64] ;  /* 0x0000000e0a0b7981 */ /* 0x000ee8000c1e1900 */
[----:B------:R-:W3:Y:S02]  /*03d0*/  LDG.E R12, desc[UR14][R12.64] ;  /* 0x0000000e0c0c7981 */ /* 0x000ee4000c1e1900 */
[----:B---3--:R-:W-:-:S13]  /*03e0*/  ISETP.GT.AND P1, PT, R12, R11, PT ;  /* 0x0000000b0c00720c */ /* 0x008fda0003f24270 */
[----:B------:R-:W-:Y:S01]  /*03f0*/  @P1 IADD3 R20, PT, PT, R19, 0x1, -R14 ;  /* 0x0000000113141810 */ /* 0x000fe20007ffe80e */
[----:B------:R-:W-:Y:S01]  /*0400*/  @P1 IMAD.MOV.U32 R16, RZ, RZ, R15 ;  /* 0x000000ffff101224 */ /* 0x000fe200078e000f */
[----:B------:R-:W-:Y:S02]  /*0410*/  @P1 PLOP3.LUT P0, PT, PT, PT, PT, 0x8, 0x80 ;  /* 0x000000000080181c */ /* 0x000fe40003f0e170 */
[----:B------:R-:W-:-:S04]  /*0420*/  @P1 SHF.R.S32.HI R20, RZ, 0x1, R20 ;  /* 0x00000001ff141819 */ /* 0x000fc80000011414 */
[----:B------:R-:W-:Y:S01]  /*0430*/  @P1 IADD3 R19, PT, PT, R19, -R20, RZ ;  /* 0x8000001413131210 */ /* 0x000fe20007ffe0ff */
[----:B------:R-:W-:Y:S01]  /*0440*/  @P1 IMAD.IADD R18, R18, 0x1, R20 ;  /* 0x0000000112121824 */ /* 0x000fe200078e0214 */
[----:B------:R-:W-:Y:S06]  /*0450*/  @P1 BRA `(.L_x_3) ;  /* 0x0000000000481947 */ /* 0x000fec0003800000 */
.L_x_2:
[----:B0-----:R-:W-:Y:S02]  /*0460*/  ISETP.GE.AND P1, PT, R19, R0, PT ;  /* 0x000000001300720c */ /* 0x001fe40003f26270 */
[----:B------:R-:W-:Y:S02]  /*0470*/  PLOP3.LUT P0, PT, PT, PT, PT, 0x80, 0x8 ;  /* 0x000000000008781c */ /* 0x000fe40003f0f070 */
[----:B------:R-:W-:-:S13]  /*0480*/  ISETP.LT.OR P1, PT, R18, 0x1, P1 ;  /* 0x000000011200780c */ /* 0x000fda0000f21670 */
[----:B------:R-:W-:Y:S05]  /*0490*/  @P1 BRA `(.L_x_3) ;  /* 0x0000000000381947 */ /* 0x000fea0003800000 */
[----:B------:R-:W-:Y:S02]  /*04a0*/  VIADD R11, R15, 0xffffffff ;  /* 0xffffffff0f0b7836 */ /* 0x000fe40000000000 */
[----:B---3--:R-:W-:-:S04]  /*04b0*/  IMAD.WIDE R12, R17, 0x4, R2 ;  /* 0x00000004110c7825 */ /* 0x008fc800078e0202 */
[----:B----4-:R-:W-:Y:S02]  /*04c0*/  IMAD.WIDE.U32 R10, R11, 0x4, R4 ;  /* 0x000000040b0a7825 */ /* 0x010fe400078e0004 */
[----:B------:R-:W3:Y:S04]  /*04d0*/  LDG.E R13, desc[UR14][R12.64] ;  /* 0x0000000e0c0d7981 */ /* 0x000ee8000c1e1900 */
[----:B------:R-:W3:Y:S01]  /*04e0*/  LDG.E R10, desc[UR14][R10.64] ;  /* 0x0000000e0a0a7981 */ /* 0x000ee2000c1e1900 */
[----:B------:R-:W-:Y:S01]  /*04f0*/  IMAD.MOV.U32 R19, RZ, RZ, R17 ;  /* 0x000000ffff137224 */ /* 0x000fe200078e0011 */
[----:B---3--:R-:W-:-:S13]  /*0500*/  ISETP.GE.AND P1, PT, R10, R13, PT ;  /* 0x0000000d0a00720c */ /* 0x008fda0003f26270 */
[----:B------:R-:W-:Y:S02]  /*0510*/  @P1 IADD3 R18, PT, PT, R15, 0x1, -R16 ;  /* 0x000000010f121810 */ /* 0x000fe40007ffe810 */
[----:B------:R-:W-:Y:S02]  /*0520*/  @P1 PLOP3.LUT P0, PT, PT, PT, PT, 0x8, 0x80 ;  /* 0x000000000080181c */ /* 0x000fe40003f0e170 */
[----:B------:R-:W-:Y:S01]  /*0530*/  @P1 SHF.R.S32.HI R20, RZ, 0x1, R18 ;  /* 0x00000001ff141819 */ /* 0x000fe20000011412 */
[----:B------:R-:W-:Y:S01]  /*0540*/  IMAD.MOV.U32 R18, RZ, RZ, R15 ;  /* 0x000000ffff127224 */ /* 0x000fe200078e000f */
[----:B------:R-:W-:-:S03]  /*0550*/  @P1 MOV R14, R17 ;  /* 0x00000011000e1202 */ /* 0x000fc60000000f00 */
[--C-:B------:R-:W-:Y:S02]  /*0560*/  @P1 IMAD.IADD R19, R17, 0x1, R20.reuse ;  /* 0x0000000111131824 */ /* 0x100fe400078e0214 */
[----:B------:R-:W-:-:S07]  /*0570*/  @P1 IMAD.IADD R18, R15, 0x1, -R20 ;  /* 0x000000010f121824 */ /* 0x000fce00078e0a14 */
.L_x_3:
[----:B------:R-:W-:Y:S05]  /*0580*/  @!P0 BRA `(.L_x_4) ;  /* 0xfffffffc006c8947 */ /* 0x000fea000383ffff */
[----:B------:R-:W1:Y:S01]  /*0590*/  S2UR UR5, SR_CgaCtaId ;  /* 0x00000000000579c3 */ /* 0x000e620000008800 */
[----:B------:R-:W-:Y:S01]  /*05a0*/  UMOV UR4, 0x400 ;  /* 0x0000040000047882 */ /* 0x000fe20000000000 */
[C---:B--2---:R-:W-:Y:S01]  /*05b0*/  ISETP.GE.AND P0, PT, R6.reuse, R9, PT ;  /* 0x000000090600720c */ /* 0x044fe20003f06270 */
[----:B------:R-:W-:-:S05]  /*05c0*/  IMAD.IADD R9, R6, 0x1, -R9 ;  /* 0x0000000106097824 */ /* 0x000fca00078e0a09 */
[----:B0-----:R-:W0:Y:S01]  /*05d0*/  LDC R0, c[0x0][0x388] ;  /* 0x0000e200ff007b82 */ /* 0x001e220000000800 */
[----:B------:R-:W-:-:S07]  /*05e0*/  SEL R9, R9, RZ, P0 ;  /* 0x000000ff09097207 */ /* 0x000fce0000000000 */
[----:B------:R-:W2:Y:S01]  /*05f0*/  LDC R14, c[0x0][0x398] ;  /* 0x0000e600ff0e7b82 */ /* 0x000ea20000000800 */
[----:B-1----:R-:W-:-:S07]  /*0600*/  ULEA UR4, UR5, UR4, 0x18 ;  /* 0x0000000405047291 */ /* 0x002fce000f8ec0ff */
[----:B---3--:R-:W1:Y:S01]  /*0610*/  LDC.64 R2, c[0x0][0x380] ;  /* 0x0000e000ff027b82 */ /* 0x008e620000000a00 */
[----:B------:R-:W3:Y:S07]  /*0620*/  LDCU UR5, c[0x0][0x388] ;  /* 0x00007100ff0577ac */ /* 0x000eee0008000800 */
[----:B----4-:R-:W4:Y:S01]  /*0630*/  LDC.64 R4, c[0x0][0x390] ;  /* 0x0000e400ff047b82 */ /* 0x010f220000000a00 */
[----:B------:R5:W-:Y:S01]  /*0640*/  STS [UR4], R19 ;  /* 0x00000013ff007988 */ /* 0x000be20008000804 */
[C---:B---3--:R-:W-:Y:S01]  /*0650*/  VIADD R16, R6.reuse, -UR5 ;  /* 0x8000000506107c36 */ /* 0x048fe20008000000 */
[----:B------:R-:W-:-:S02]  /*0660*/  ISETP.GE.AND P1, PT, R6, UR5, PT ;  /* 0x0000000506007c0c */ /* 0x000fc4000bf26270 */
[----:B------:R-:W-:Y:S02]  /*0670*/  VIMNMX R21, PT, PT, R6, UR5, PT ;  /* 0x0000000506157c48 */ /* 0x000fe4000bfe0100 */
[----:B------:R-:W-:Y:S02]  /*0680*/  SEL R16, R16, RZ, P1 ;  /* 0x000000ff10107207 */ /* 0x000fe40000800000 */
[----:B0----5:R-:W-:-:S07]  /*0690*/  IADD3 R19, PT, PT, R6, -R21, RZ ;  /* 0x8000001506137210 */ /* 0x021fce0007ffe0ff */
.L_x_7:
[----:B--2---:R-:W-:Y:S01]  /*06a0*/  ISETP.GE.AND P0, PT, R19, R14, PT ;  /* 0x0000000e1300720c */ /* 0x004fe20003f06270 */
[----:B------:R-:W-:Y:S02]  /*06b0*/  IMAD.MOV.U32 R17, RZ, RZ, R21 ;  /* 0x000000ffff117224 */ /* 0x000fe400078e0015 */
[----:B------:R-:W-:Y:S01]  /*06c0*/  IMAD.MOV.U32 R15, RZ, RZ, R19 ;  /* 0x000000ffff0f7224 */ /* 0x000fe200078e0013 */
[----:B------:R-:W-:-:S13]  /*06d0*/  ISETP.LT.OR P0, PT, R21, 0x1, P0 ;  /* 0x000000011500780c */ /* 0x000fda0000701670 */
[----:B------:R-:W-:Y:S05]  /*06e0*/  @P0 BRA `(.L_x_5) ;  /* 0x0000000000340947 */ /* 0x000fea0003800000 */
[----:B------:R-:W-:Y:S02]  /*06f0*/  VIADD R13, R21, 0xffffffff ;  /* 0xffffffff150d7836 */ /* 0x000fe40000000000 */
[----:B----4-:R-:W-:-:S04]  /*0700*/  IMAD.WIDE R10, R19, 0x4, R4 ;  /* 0x00000004130a7825 */ /* 0x010fc800078e0204 */
[----:B-1----:R-:W-:Y:S02]  /*0710*/  IMAD.WIDE.U32 R12, R13, 0x4, R2 ;  /* 0x000000040d0c7825 */ /* 0x002fe400078e0002 */
[----:B------:R-:W2:Y:S04]  /*0720*/  LDG.E R11, desc[UR14][R10.64] ;  /* 0x0000000e0a0b7981 */ /* 0x000ea8000c1e1900 */
[----:B------:R-:W2:Y:S02]  /*0730*/  LDG.E R12, desc[UR14][R12.64] ;  /* 0x0000000e0c0c7981 */ /* 0x000ea4000c1e1900 */
[----:B--2---:R-:W-:-:S13]  /*0740*/  ISETP.GT.AND P1, PT, R12, R11, PT ;  /* 0x0000000b0c00720c */ /* 0x004fda0003f24270 */
[----:B------:R-:W-:Y:S01]  /*0750*/  @P1 IADD3 R18, PT, PT, R21, 0x1, -R9 ;  /* 0x0000000115121810 */ /* 0x000fe20007ffe809 */
[----:B------:R-:W-:Y:S01]  /*0760*/  @P1 IMAD.MOV.U32 R16, RZ, RZ, R15 ;  /* 0x000000ffff101224 */ /* 0x000fe200078e000f */
[----:B------:R-:W-:Y:S02]  /*0770*/  @P1 PLOP3.LUT P0, PT, PT, PT, PT, 0x8, 0x80 ;  /* 0x000000000080181c */ /* 0x000fe40003f0e170 */
[----:B------:R-:W-:-:S04]  /*0780*/  @P1 SHF.R.S32.HI R18, RZ, 0x1, R18 ;  /* 0x00000001ff121819 */ /* 0x000fc80000011412 */
[----:B------:R-:W-:Y:S01]  /*0790*/  @P1 IADD3 R21, PT, PT, R21, -R18, RZ ;  /* 0x8000001215151210 */ /* 0x000fe20007ffe0ff */
[----:B------:R-:W-:Y:S01]  /*07a0*/  @P1 IMAD.IADD R19, R19, 0x1, R18 ;  /* 0x0000000113131824 */ /* 0x000fe200078e0212 */
[----:B------:R-:W-:Y:S06]  /*07b0*/  @P1 BRA `(.L_x_6) ;  /* 0x0000000000481947 */ /* 0x000fec0003800000 */
.L_x_5:
[----:B------:R-:W-:Y:S02]  /*07c0*/  ISETP.GE.AND P1, PT, R21, R0, PT ;  /* 0x000000001500720c */ /* 0x000fe40003f26270 */
[----:B------:R-:W-:Y:S02]  /*07d0*/  PLOP3.LUT P0, PT, PT, PT, PT, 0x80, 0x8 ;  /* 0x000000000008781c */ /* 0x000fe40003f0f070 */
[----:B------:R-:W-:-:S13]  /*07e0*/  ISETP.LT.OR P1, PT, R19, 0x1, P1 ;  /* 0x000000011300780c */ /* 0x000fda0000f21670 */
[----:B------:R-:W-:Y:S05]  /*07f0*/  @P1 BRA `(.L_x_6) ;  /* 0x0000000000381947 */ /* 0x000fea0003800000 */
[----:B------:R-:W-:Y:S02]  /*0800*/  VIADD R11, R15, 0xffffffff ;  /* 0xffffffff0f0b7836 */ /* 0x000fe40000000000 */
[----:B-1----:R-:W-:-:S04]  /*0810*/  IMAD.WIDE R12, R17, 0x4, R2 ;  /* 0x00000004110c7825 */ /* 0x002fc800078e0202 */
[----:B----4-:R-:W-:Y:S02]  /*0820*/  IMAD.WIDE.U32 R10, R11, 0x4, R4 ;  /* 0x000000040b0a7825 */ /* 0x010fe400078e0004 */
[----:B------:R-:W2:Y:S04]  /*0830*/  LDG.E R13, desc[UR14][R12.64] ;  /* 0x0000000e0c0d7981 */ /* 0x000ea8000c1e1900 */
[----:B------:R-:W2:Y:S01]  /*0840*/  LDG.E R10, desc[UR14][R10.64] ;  /* 0x0000000e0a0a7981 */ /* 0x000ea2000c1e1900 */
[----:B------:R-:W-:Y:S02]  /*0850*/  IMAD.MOV.U32 R21, RZ, RZ, R17 ;  /* 0x000000ffff157224 */ /* 0x000fe400078e0011 */
[----:B------:R-:W-:Y:S01]  /*0860*/  IMAD.MOV.U32 R19, RZ, RZ, R15 ;  /* 0x000000ffff137224 */ /* 0x000fe200078e000f */
[----:B--2---:R-:W-:-:S13]  /*0870*/  ISETP.GE.AND P1, PT, R10, R13, PT ;  /* 0x0000000d0a00720c */ /* 0x004fda0003f26270 */
[----:B------:R-:W-:Y:S02]  /*0880*/  @P1 IADD3 R18, PT, PT, R15, 0x1, -R16 ;  /* 0x000000010f121810 */ /* 0x000fe40007ffe810 */
[----:B------:R-:W-:Y:S02]  /*0890*/  @P1 PLOP3.LUT P0, PT, PT, PT, PT, 0x8, 0x80 ;  /* 0x000000000080181c */ /* 0x000fe40003f0e170 */
[----:B------:R-:W-:Y:S02]  /*08a0*/  @P1 SHF.R.S32.HI R18, RZ, 0x1, R18 ;  /* 0x00000001ff121819 */ /* 0x000fe40000011412 */
[----:B------:R-:W-:-:S03]  /*08b0*/  @P1 MOV R9, R17 ;  /* 0x0000001100091202 */ /* 0x000fc60000000f00 */
[--C-:B------:R-:W-:Y:S02]  /*08c0*/  @P1 IMAD.IADD R21, R17, 0x1, R18.reuse ;  /* 0x0000000111151824 */ /* 0x100fe400078e0212 */
[----:B------:R-:W-:-:S07]  /*08d0*/  @P1 IMAD.IADD R19, R15, 0x1, -R18 ;  /* 0x000000010f131824 */ /* 0x000fce00078e0a12 */
.L_x_6:
[----:B------:R-:W-:Y:S05]  /*08e0*/  @!P0 BRA `(.L_x_7) ;  /* 0xfffffffc006c8947 */ /* 0x000fea000383ffff */
[----:B------:R-:W0:Y:S01]  /*08f0*/  S2UR UR5, SR_CgaCtaId ;  /* 0x00000000000579c3 */ /* 0x000e220000008800 */
[----:B------:R-:W-:Y:S02]  /*0900*/  UMOV UR4, 0x400 ;  /* 0x0000040000047882 */ /* 0x000fe40000000000 */
[----:B0-----:R-:W-:-:S09]  /*0910*/  ULEA UR4, UR5, UR4, 0x18 ;  /* 0x0000000405047291 */ /* 0x001fd2000f8ec0ff */
[----:B------:R0:W-:Y:S03]  /*0920*/  STS [UR4+0x4], R21 ;  /* 0x00000415ff007988 */ /* 0x0001e60008000804 */
.L_x_1:
[----:B------:R-:W-:Y:S05]  /*0930*/  BSYNC.RECONVERGENT B0 ;  /* 0x0000000000007941 */ /* 0x000fea0003800200 */
.L_x_0:
[----:B------:R-:W3:Y:S01]  /*0940*/  S2UR UR5, SR_CgaCtaId ;  /* 0x00000000000579c3 */ /* 0x000ee20000008800 */
[----:B--2---:R-:W-:-:S07]  /*0950*/  IMAD.IADD R0, R6, 0x1, -R7 ;  /* 0x0000000106007824 */ /* 0x004fce00078e0a07 */
[----:B------:R-:W-:Y:S01]  /*0960*/  BAR.SYNC.DEFER_BLOCKING 0x0 ;  /* 0x0000000000007b1d */ /* 0x000fe20000010000 */
[----:B-1----:R-:W-:-:S05]  /*0970*/  SHF.R.S32.HI R3, RZ, 0x1f, R0 ;  /* 0x0000001fff037819 */ /* 0x002fca0000011400 */
[----:B------:R-:W-:Y:S01]  /*0980*/  UMOV UR4, 0x400 ;  /* 0x0000040000047882 */ /* 0x000fe20000000000 */
[----:B------:R-:W-:-:S04]  /*0990*/  LEA.HI R3, R3, R0, RZ, 0x3 ;  /* 0x0000000003037211 */ /* 0x000fc800078f18ff */
[----:B------:R-:W-:-:S04]  /*09a0*/  SHF.R.S32.HI R3, RZ, 0x3, R3 ;  /* 0x00000003ff037819 */ /* 0x000fc80000011403 */
[----:B------:R-:W-:Y:S01]  /*09b0*/  I2FP.F32.S32 R3, R3 ;  /* 0x0000000300037245 */ /* 0x000fe20000201400 */
[----:B---3--:R-:W-:-:S05]  /*09c0*/  ULEA UR4, UR5, UR4, 0x18 ;  /* 0x0000000405047291 */ /* 0x008fca000f8ec0ff */
[----:B------:R-:W1:Y:S04]  /*09d0*/  F2I.TRUNC.NTZ R3, R3 ;  /* 0x0000000300037305 */ /* 0x000e68000020f100 */
[----:B------:R-:W2:Y:S01]  /*09e0*/  LDS.64 R12, [UR4] ;  /* 0x00000004ff0c7984 */ /* 0x000ea20008000a00 */
[----:B------:R-:W-:Y:S01]  /*09f0*/  BAR.SYNC.DEFER_BLOCKING 0x0 ;  /* 0x0000000000007b1d */ /* 0x000fe20000010000 */
[----:B-1----:R-:W-:-:S13]  /*0a00*/  ISETP.GE.AND P0, PT, R3, 0x1, PT ;  /* 0x000000010300780c */ /* 0x002fda0003f06270 */
[----:B------:R-:W-:Y:S05]  /*0a10*/  @!P0 EXIT ;  /* 0x000000000000894d */ /* 0x000fea0003800000 */
[----:B------:R-:W1:Y:S01]  /*0a20*/  LDCU UR16, c[0x0][0x360] ;  /* 0x00006c00ff1077ac */ /* 0x000e620008000800 */
[----:B------:R-:W-:Y:S01]  /*0a30*/  MOV R10, 0xa70 ;  /* 0x00000a70000a7802 */ /* 0x000fe20000000f00 */
[----:B------:R-:W-:Y:S01]  /*0a40*/  UMOV UR5, 0x7 ;  /* 0x0000000700057882 */ /* 0x000fe20000000000 */
[----:B-1----:R-:W-:-:S12]  /*0a50*/  ULOP3.LUT UR6, UR16, 0xffff, URZ, 0xc0, !UPT ;  /* 0x0000ffff10067892 */ /* 0x002fd8000f8ec0ff */
[----:B0-2-4-:R-:W-:Y:S05]  /*0a60*/  CALL.REL.NOINC `($__internal_0_$__cuda_sm20_div_u16) ;  /* 0x0000003400207944 */ /* 0x015fea0003c00000 */
[----:B------:R-:W0:Y:S01]  /*0a70*/  LDC R5, c[0x0][0x360] ;  /* 0x0000d800ff057b82 */ /* 0x000e220000000800 */
[----:B------:R-:W-:Y:S01]  /*0a80*/  UIADD3 UR4, UPT, UPT, UR11, 0x1, URZ ;  /* 0x000000010b047890 */ /* 0x000fe2000fffe0ff */
[----:B------:R-:W-:Y:S01]  /*0a90*/  IMAD.SHL.U32 R4, R8, 0x4, RZ ;  /* 0x0000000408047824 */ /* 0x000fe200078e00ff */
[----:B------:R-:W-:Y:S01]  /*0aa0*/  MOV R10, 0xb40 ;  /* 0x00000b40000a7802 */ /* 0x000fe20000000f00 */
[----:B------:R-:W-:Y:S02]  /*0ab0*/  ULOP3.LUT UR6, UR16, 0xffff, URZ, 0xc0, !UPT ;  /* 0x0000ffff10067892 */ /* 0x000fe4000f8ec0ff */
[----:B------:R-:W-:Y:S01]  /*0ac0*/  ULOP3.LUT UR4, UR4, 0xffff, URZ, 0xc0, !UPT ;  /* 0x0000ffff04047892 */ /* 0x000fe2000f8ec0ff */
[----:B------:R-:W-:-:S03]  /*0ad0*/  UMOV UR5, 0x8 ;  /* 0x0000000800057882 */ /* 0x000fc60000000000 */
[----:B------:R-:W-:Y:S02]  /*0ae0*/  ULOP3.LUT UR17, UR4, 0x3, URZ, 0xc0, !UPT ;  /* 0x0000000304117892 */ /* 0x000fe4000f8ec0ff */
[----:B------:R-:W-:-:S03]  /*0af0*/  ULOP3.LUT UR12, UR4, 0xc, URZ, 0xc0, !UPT ;  /* 0x0000000c040c7892 */ /* 0x000fc6000f8ec0ff */
[----:B------:R-:W-:Y:S01]  /*0b00*/  UMOV UR4, URZ ;  /* 0x000000ff00047c82 */ /* 0x000fe20008000000 */
[C---:B0-----:R-:W-:Y:S01]  /*0b10*/  LEA R3, R5.reuse, R4, 0x3 ;  /* 0x0000000405037211 */ /* 0x041fe200078e18ff */
[----:B------:R-:W-:-:S07]  /*0b20*/  IMAD R2, R5, 0xc, R4 ;  /* 0x0000000c05027824 */ /* 0x000fce00078e0204 */
[----:B------:R-:W-:Y:S05]  /*0b30*/  CALL.REL.NOINC `($__internal_0_$__cuda_sm20_div_u16) ;  /* 0x0000003000ec7944 */ /* 0x000fea0003c00000 */
[----:B------:R-:W-:Y:S01]  /*0b40*/  UMOV UR5, URZ ;  /* 0x000000ff00057c82 */ /* 0x000fe20008000000 */
[----:B------:R-:W-:Y:S01]  /*0b50*/  UMOV UR6, URZ ;  /* 0x000000ff00067c82 */ /* 0x000fe20008000000 */
[----:B------:R-:W-:-:S05]  /*0b60*/  UMOV UR7, URZ ;  /* 0x000000ff00077c82 */ /* 0x000fca0008000000 */
.L_x_60:
[----:B------:R-:W-:Y:S01]  /*0b70*/  UISETP.GT.U32.AND UP1, UPT, UR16, 0x2, UPT ;  /* 0x000000021000788c */ /* 0x000fe2000bf24070 */
[----:B------:R-:W-:Y:S01]  /*0b80*/  VIADD R0, R12, UR5 ;  /* 0x000000050c007c36 */ /* 0x000fe20008000000 */
[----:B------:R-:W-:-:S03]  /*0b90*/  UMOV UR8, URZ ;  /* 0x000000ff00087c82 */ /* 0x000fc60008000000 */
[----:B------:R-:W-:-:S04]  /*0ba0*/  IMAD.IADD R0, R13, 0x1, -R0 ;  /* 0x000000010d007824 */ /* 0x000fc800078e0a00 */
[----:B------:R-:W-:Y:S05]  /*0bb0*/  BRA.U UP1, `(.L_x_8) ;  /* 0x0000001101147547 */ /* 0x000fea000b800000 */
[----:B------:R-:W0:Y:S01]  /*0bc0*/  S2UR UR8, SR_CgaCtaId ;  /* 0x00000000000879c3 */ /* 0x000e220000008800 */
[----:B------:R-:W-:Y:S01]  /*0bd0*/  UIADD3 UR13, UPT, UPT, -UR12, URZ, URZ ;  /* 0x000000ff0c0d7290 */ /* 0x000fe2000fffe1ff */
[--C-:B------:R-:W-:Y:S01]  /*0be0*/  IMAD.IADD R24, R12, 0x1, R8.reuse ;  /* 0x000000010c187824 */ /* 0x100fe200078e0208 */
[----:B------:R-:W-:Y:S01]  /*0bf0*/  UMOV UR9, 0x400 ;  /* 0x0000040000097882 */ /* 0x000fe20000000000 */
[----:B------:R-:W-:Y:S01]  /*0c00*/  VIADD R20, R8, UR16 ;  /* 0x0000001008147c36 */ /* 0x000fe20008000000 */
[----:B------:R-:W-:Y:S01]  /*0c10*/  UISETP.GE.AND UP0, UPT, UR13, URZ, UPT ;  /* 0x000000ff0d00728c */ /* 0x000fe2000bf06270 */
[----:B------:R-:W-:Y:S01]  /*0c20*/  VIADD R24, R24, UR5 ;  /* 0x0000000518187c36 */ /* 0x000fe20008000000 */
[C---:B------:R-:W-:Y:S01]  /*0c30*/  LEA R22, R5.reuse, R8, 0x1 ;  /* 0x0000000805167211 */ /* 0x040fe200078e08ff */
[C---:B------:R-:W-:Y:S01]  /*0c40*/  IMAD R23, R5.reuse, 0x3, R8 ;  /* 0x0000000305177824 */ /* 0x040fe200078e0208 */
[----:B------:R-:W-:Y:S01]  /*0c50*/  IADD3 R25, PT, PT, R20, UR5, R12 ;  /* 0x0000000514197c10 */ /* 0x000fe2000fffe00c */
[----:B------:R-:W-:Y:S01]  /*0c60*/  IMAD.MOV.U32 R26, RZ, RZ, R8 ;  /* 0x000000ffff1a7224 */ /* 0x000fe200078e0008 */
[----:B------:R-:W-:Y:S01]  /*0c70*/  UIADD3 UR10, UPT, UPT, -UR12, URZ, URZ ;  /* 0x000000ff0c0a7290 */ /* 0x000fe2000fffe1ff */
[----:B------:R-:W-:-:S02]  /*0c80*/  IMAD R9, R5, 0x2, R24 ;  /* 0x0000000205097824 */ /* 0x000fc400078e0218 */
[----:B------:R-:W-:Y:S01]  /*0c90*/  IMAD R10, R5, 0x3, R24 ;  /* 0x00000003050a7824 */ /* 0x000fe200078e0218 */
[----:B0-----:R-:W-:-:S03]  /*0ca0*/  ULEA UR9, UR8, UR9, 0x18 ;  /* 0x0000000908097291 */ /* 0x001fc6000f8ec0ff */
[----:B------:R-:W-:Y:S01]  /*0cb0*/  UMOV UR8, URZ ;  /* 0x000000ff00087c82 */ /* 0x000fe20008000000 */
[----:B------:R-:W-:Y:S08]  /*0cc0*/  BRA.U UP0, `(.L_x_9) ;  /* 0x0000000d00447547 */ /* 0x000ff0000b800000 */
[----:B------:R-:W-:Y:S02]  /*0cd0*/  UIADD3 UR13, UPT, UPT, -UR10, URZ, URZ ;  /* 0x000000ff0a0d7290 */ /* 0x000fe4000fffe1ff */
[----:B------:R-:W-:Y:S02]  /*0ce0*/  UPLOP3.LUT UP0, UPT, UPT, UPT, UPT, 0x80, 0x8 ;  /* 0x000000000008789c */ /* 0x000fe40003f0f070 */
[----:B------:R-:W-:-:S09]  /*0cf0*/  UISETP.GT.AND UP2, UPT, UR13, 0xc, UPT ;  /* 0x0000000c0d00788c */ /* 0x000fd2000bf44270 */
[----:B------:R-:W-:Y:S05]  /*0d00*/  BRA.U !UP2, `(.L_x_10) ;  /* 0x000000090a107547 */ /* 0x000fea000b800000 */
[----:B------:R-:W-:-:S11]  /*0d10*/  UPLOP3.LUT UP0, UPT, UPT, UPT, UPT, 0x40, 0x4 ;  /* 0x000000000004789c */ /* 0x000fd60003f0e870 */
.L_x_11:
[-C--:B------:R-:W-:Y:S02]  /*0d20*/  ISETP.GE.U32.AND P3, PT, R26, R0.reuse, PT ;  /* 0x000000001a00720c */ /* 0x080fe40003f66070 */
[-C--:B------:R-:W-:Y:S02]  /*0d30*/  ISETP.GE.U32.AND P4, PT, R20, R0.reuse, PT ;  /* 0x000000001400720c */ /* 0x080fe40003f86070 */
[----:B------:R-:W-:-:S09]  /*0d40*/  ISETP.GE.U32.AND P5, PT, R22, R0, PT ;  /* 0x000000001600720c */ /* 0x000fd20003fa6070 */
[----:B------:R-:W0:Y:S08]  /*0d50*/  @!P3 LDC.64 R18, c[0x0][0x380] ;  /* 0x0000e000ff12bb82 */ /* 0x000e300000000a00 */
[----:B-1----:R-:W1:Y:S08]  /*0d60*/  @!P4 LDC.64 R16, c[0x0][0x380] ;  /* 0x0000e000ff10cb82 */ /* 0x002e700000000a00 */
[----:B------:R-:W2:Y:S01]  /*0d70*/  @!P5 LDC.64 R14, c[0x0][0x380] ;  /* 0x0000e000ff0edb82 */ /* 0x000ea20000000a00 */
[----:B0-----:R-:W-:-:S05]  /*0d80*/  @!P3 IMAD.WIDE.U32 R18, R24, 0x4, R18 ;  /* 0x000000041812b825 */ /* 0x001fca00078e0012 */
[----:B------:R0:W3:Y:S01]  /*0d90*/  @!P3 LDG.E R29, desc[UR14][R18.64] ;  /* 0x0000000e121db981 */ /* 0x0000e2000c1e1900 */
[----:B-1----:R-:W-:-:S05]  /*0da0*/  @!P4 IMAD.WIDE.U32 R16, R25, 0x4, R16 ;  /* 0x000000041910c825 */ /* 0x002fca00078e0010 */
[----:B------:R1:W4:Y:S01]  /*0db0*/  @!P4 LDG.E R28, desc[UR14][R16.64] ;  /* 0x0000000e101cc981 */ /* 0x000322000c1e1900 */
[----:B--2---:R-:W-:-:S06]  /*0dc0*/  @!P5 IMAD.WIDE.U32 R14, R9, 0x4, R14 ;  /* 0x00000004090ed825 */ /* 0x004fcc00078e000e */
[----:B------:R-:W2:Y:S01]  /*0dd0*/  @!P5 LDG.E R14, desc[UR14][R14.64] ;  /* 0x0000000e0e0ed981 */ /* 0x000ea2000c1e1900 */
[C---:B------:R-:W-:Y:S02]  /*0de0*/  IMAD R21, R5.reuse, 0x4, R26 ;  /* 0x0000000405157824 */ /* 0x040fe400078e021a */
[----:B------:R-:W-:-:S03]  /*0df0*/  IMAD R22, R5, 0x4, R22 ;  /* 0x0000000405167824 */ /* 0x000fc600078e0216 */
[-C--:B------:R-:W-:Y:S02]  /*0e00*/  ISETP.GE.U32.AND P0, PT, R21, R0.reuse, PT ;  /* 0x000000001500720c */ /* 0x080fe40003f06070 */
[-C--:B------:R-:W-:Y:S01]  /*0e10*/  ISETP.GE.U32.AND P2, PT, R22, R0.reuse, PT ;  /* 0x000000001600720c */ /* 0x080fe20003f46070 */
[----:B0-----:R-:W-:Y:S01]  /*0e20*/  @!P4 IMAD R19, R5, 0x4, R4 ;  /* 0x000000040513c824 */ /* 0x001fe200078e0204 */
[----:B------:R-:W-:Y:S01]  /*0e30*/  ISETP.GE.U32.AND P6, PT, R23, R0, PT ;  /* 0x000000001700720c */ /* 0x000fe20003fc6070 */
[C---:B------:R-:W-:Y:S01]  /*0e40*/  IMAD R23, R5.reuse, 0x4, R23 ;  /* 0x0000000405177824 */ /* 0x040fe200078e0217 */
[C---:B------:R-:W-:Y:S02]  /*0e50*/  LEA R11, R5.reuse, R20, 0x2 ;  /* 0x00000014050b7211 */ /* 0x040fe400078e10ff */
[----:B------:R-:W-:Y:S02]  /*0e60*/  LEA R24, R5, R24, 0x2 ;  /* 0x0000001805187211 */ /* 0x000fe400078e10ff */
[----:B------:R-:W-:Y:S01]  /*0e70*/  ISETP.GE.U32.AND P1, PT, R11, R0, PT ;  /* 0x000000000b00720c */ /* 0x000fe20003f26070 */
[----:B------:R-:W-:-:S06]  /*0e80*/  IMAD R9, R5, 0x4, R9 ;  /* 0x0000000405097824 */ /* 0x000fcc00078e0209 */
[----:B------:R-:W0:Y:S08]  /*0e90*/  @!P6 LDC.64 R26, c[0x0][0x380] ;  /* 0x0000e000ff1aeb82 */ /* 0x000e300000000a00 */
[----:B-1----:R-:W1:Y:S01]  /*0ea0*/  @!P1 LDC.64 R16, c[0x0][0x380] ;  /* 0x0000e000ff109b82 */ /* 0x002e620000000a00 */
[C---:B------:R-:W-:Y:S02]  /*0eb0*/  IMAD R21, R5.reuse, 0x4, R21 ;  /* 0x0000000405157824 */ /* 0x040fe400078e0215 */
[----:B------:R-:W-:-:S02]  /*0ec0*/  IMAD R11, R5, 0x4, R11 ;  /* 0x00000004050b7824 */ /* 0x000fc400078e020b */
[----:B------:R-:W-:Y:S02]  /*0ed0*/  IMAD R25, R5, 0x4, R25 ;  /* 0x0000000405197824 */ /* 0x000fe400078e0219 */
[----:B0-----:R-:W-:-:S04]  /*0ee0*/  @!P6 IMAD.WIDE.U32 R26, R10, 0x4, R26 ;  /* 0x000000040a1ae825 */ /* 0x001fc800078e001a */
[----:B------:R-:W-:Y:S01]  /*0ef0*/  IMAD R10, R5, 0x4, R10 ;  /* 0x00000004050a7824 */ /* 0x000fe200078e020a */
[----:B------:R-:W5:Y:S01]  /*0f00*/  @!P6 LDG.E R20, desc[UR14][R26.64] ;  /* 0x0000000e1a14e981 */ /* 0x000f62000c1e1900 */
[----:B-1----:R-:W-:-:S05]  /*0f10*/  @!P1 IMAD.WIDE.U32 R16, R25, 0x4, R16 ;  /* 0x0000000419109825 */ /* 0x002fca00078e0010 */
[----:B------:R-:W5:Y:S01]  /*0f20*/  @!P1 LDG.E R26, desc[UR14][R16.64] ;  /* 0x0000000e101a9981 */ /* 0x000f62000c1e1900 */
[----:B------:R-:W-:-:S03]  /*0f30*/  IMAD R25, R5, 0x4, R25 ;  /* 0x0000000405197824 */ /* 0x000fc600078e0219 */
[----:B---3--:R-:W-:Y:S04]  /*0f40*/  @!P3 STS [R4+UR9], R29 ;  /* 0x0000001d0400b988 */ /* 0x008fe80008000809 */
[----:B----4-:R0:W-:Y:S04]  /*0f50*/  @!P4 STS [R19+UR9], R28 ;  /* 0x0000001c1300c988 */ /* 0x0101e80008000809 */
[----:B--2---:R1:W-:Y:S01]  /*0f60*/  @!P5 STS [R3+UR9], R14 ;  /* 0x0000000e0300d988 */ /* 0x0043e20008000809 */
[----:B0-----:R-:W0:Y:S08]  /*0f70*/  @!P0 LDC.64 R18, c[0x0][0x380] ;  /* 0x0000e000ff128b82 */ /* 0x001e300000000a00 */
[----:B-1----:R-:W1:Y:S01]  /*0f80*/  @!P2 LDC.64 R14, c[0x0][0x380] ;  /* 0x0000e000ff0eab82 */ /* 0x002e620000000a00 */
[----:B------:R-:W-:Y:S01]  /*0f90*/  ISETP.GE.U32.AND P3, PT, R23, R0, PT ;  /* 0x000000001700720c */ /* 0x000fe20003f66070 */
[----:B0-----:R-:W-:-:S06]  /*0fa0*/  @!P0 IMAD.WIDE.U32 R18, R24, 0x4, R18 ;  /* 0x0000000418128825 */ /* 0x001fcc00078e0012 */
[----:B------:R-:W2:Y:S01]  /*0fb0*/  @!P0 LDG.E R18, desc[UR14][R18.64] ;  /* 0x0000000e12128981 */ /* 0x000ea2000c1e1900 */
[----:B-1----:R-:W-:-:S05]  /*0fc0*/  @!P2 IMAD.WIDE.U32 R14, R9, 0x4, R14 ;  /* 0x00000004090ea825 */ /* 0x002fca00078e000e */
[----:B------:R0:W3:Y:S02]  /*0fd0*/  @!P2 LDG.E R19, desc[UR14][R14.64] ;  /* 0x0000000e0e13a981 */ /* 0x0000e4000c1e1900 */
[----:B0-----:R-:W0:Y:S01]  /*0fe0*/  @!P3 LDC.64 R14, c[0x0][0x380] ;  /* 0x0000e000ff0ebb82 */ /* 0x001e220000000a00 */
[-C--:B------:R-:W-:Y:S02]  /*0ff0*/  ISETP.GE.U32.AND P4, PT, R21, R0.reuse, PT ;  /* 0x000000001500720c */ /* 0x080fe40003f86070 */
[----:B------:R-:W-:-:S11]  /*1000*/  ISETP.GE.U32.AND P5, PT, R11, R0, PT ;  /* 0x000000000b00720c */ /* 0x000fd60003fa6070 */
[----:B------:R-:W1:Y:S01]  /*1010*/  @!P4 LDC.64 R16, c[0x0][0x380] ;  /* 0x0000e000ff10cb82 */ /* 0x000e620000000a00 */
[----:B0-----:R-:W-:-:S05]  /*1020*/  @!P3 IMAD.WIDE.U32 R14, R10, 0x4, R14 ;  /* 0x000000040a0eb825 */ /* 0x001fca00078e000e */
[----:B------:R0:W4:Y:S02]  /*1030*/  @!P3 LDG.E R27, desc[UR14][R14.64] ;  /* 0x0000000e0e1bb981 */ /* 0x000124000c1e1900 */
[----:B0-----:R-:W0:Y:S01]  /*1040*/  @!P5 LDC.64 R14, c[0x0][0x380] ;  /* 0x0000e000ff0edb82 */ /* 0x001e220000000a00 */
[----:B------:R-:W-:-:S05]  /*1050*/  LEA R24, R5, R24, 0x2 ;  /* 0x0000001805187211 */ /* 0x000fca00078e10ff */
[----:B-1----:R-:W-:-:S06]  /*1060*/  @!P4 IMAD.WIDE.U32 R16, R24, 0x4, R16 ;  /* 0x000000041810c825 */ /* 0x002fcc00078e0010 */
[----:B------:R-:W4:Y:S01]  /*1070*/  @!P4 LDG.E R16, desc[UR14][R16.64] ;  /* 0x0000000e1010c981 */ /* 0x000f22000c1e1900 */
[----:B0-----:R-:W-:-:S05]  /*1080*/  @!P5 IMAD.WIDE.U32 R14, R25, 0x4, R14 ;  /* 0x00000004190ed825 */ /* 0x001fca00078e000e */
[----:B------:R0:W4:Y:S04]  /*1090*/  @!P5 LDG.E R17, desc[UR14][R14.64] ;  /* 0x0000000e0e11d981 */ /* 0x000128000c1e1900 */
[----:B-----5:R-:W-:Y:S01]  /*10a0*/  @!P6 STS [R2+UR9], R20 ;  /* 0x000000140200e988 */ /* 0x020fe20008000809 */
[----:B------:R-:W-:Y:S01]  /*10b0*/  ULEA UR9, UR16, UR9, 0x4 ;  /* 0x0000000910097291 */ /* 0x000fe2000f8e20ff */
[C---:B------:R-:W-:Y:S02]  /*10c0*/  @!P1 IMAD R29, R5.reuse, 0x4, R4 ;  /* 0x00000004051d9824 */ /* 0x040fe400078e0204 */
[C---:B------:R-:W-:Y:S02]  /*10d0*/  IMAD R23, R5.reuse, 0x4, R23 ;  /* 0x0000000405177824 */ /* 0x040fe400078e0217 */
[----:B------:R-:W-:-:S02]  /*10e0*/  IMAD R22, R5, 0x4, R22 ;  /* 0x0000000405167824 */ /* 0x000fc400078e0216 */
[----:B------:R-:W-:-:S03]  /*10f0*/  IMAD R11, R5, 0x4, R11 ;  /* 0x00000004050b7824 */ /* 0x000fc600078e020b */
[----:B------:R-:W-:Y:S01]  /*1100*/  ISETP.GE.U32.AND P6, PT, R22, R0, PT ;  /* 0x000000001600720c */ /* 0x000fe20003fc6070 */
[----:B------:R-:W-:Y:S01]  /*1110*/  ULEA UR13, UR16, UR9, 0x4 ;  /* 0x00000009100d7291 */ /* 0x000fe2000f8e20ff */
[----:B------:R-:W-:-:S11]  /*1120*/  @!P5 IMAD R28, R5, 0x4, R4 ;  /* 0x00000004051cd824 */ /* 0x000fd600078e0204 */
[----:B0-----:R-:W0:Y:S01]  /*1130*/  @!P6 LDC.64 R14, c[0x0][0x380] ;  /* 0x0000e000ff0eeb82 */ /* 0x001e220000000a00 */
[C---:B------:R-:W-:Y:S02]  /*1140*/  IMAD R22, R5.reuse, 0x4, R22 ;  /* 0x0000000405167824 */ /* 0x040fe400078e0216 */
[C---:B------:R-:W-:Y:S02]  /*1150*/  IMAD R10, R5.reuse, 0x4, R10 ;  /* 0x00000004050a7824 */ /* 0x040fe400078e020a */
[C---:B------:R-:W-:Y:S02]  /*1160*/  IMAD R9, R5.reuse, 0x4, R9 ;  /* 0x0000000405097824 */ /* 0x040fe400078e0209 */
[C---:B------:R-:W-:Y:S02]  /*1170*/  IMAD R24, R5.reuse, 0x4, R24 ;  /* 0x0000000405187824 */ /* 0x040fe400078e0218 */
[----:B------:R-:W-:Y:S02]  /*1180*/  IMAD R25, R5, 0x4, R25 ;  /* 0x0000000405197824 */ /* 0x000fe400078e0219 */
[----:B0-----:R-:W-:-:S06]  /*1190*/  @!P6 IMAD.WIDE.U32 R14, R9, 0x4, R14 ;  /* 0x00000004090ee825 */ /* 0x001fcc00078e000e */
[----:B------:R-:W5:Y:S01]  /*11a0*/  @!P6 LDG.E R14, desc[UR14][R14.64] ;  /* 0x0000000e0e0ee981 */ /* 0x000f62000c1e1900 */
[----:B------:R-:W-:-:S03]  /*11b0*/  IMAD R9, R5, 0x4, R9 ;  /* 0x0000000405097824 */ /* 0x000fc600078e0209 */
[----:B--2---:R-:W-:Y:S04]  /*11c0*/  @!P0 STS [R4+UR9], R18 ;  /* 0x0000001204008988 */ /* 0x004fe80008000809 */
[----:B------:R0:W-:Y:S01]  /*11d0*/  @!P1 STS [R29+UR9], R26 ;  /* 0x0000001a1d009988 */ /* 0x0001e20008000809 */
[----:B------:R-:W-:-:S03]  /*11e0*/  ISETP.GE.U32.AND P0, PT, R11, R0, PT ;  /* 0x000000000b00720c */ /* 0x000fc60003f06070 */
[----:B---3--:R1:W-:Y:S01]  /*11f0*/  @!P2 STS [R3+UR9], R19 ;  /* 0x000000130300a988 */ /* 0x0083e20008000809 */
[----:B------:R-:W-:Y:S02]  /*1200*/  ISETP.GE.U32.AND P2, PT, R23, R0, PT ;  /* 0x000000001700720c */ /* 0x000fe40003f46070 */
[----:B0-----:R-:W-:-:S04]  /*1210*/  LEA R26, R5, R21, 0x2 ;  /* 0x00000015051a7211 */ /* 0x001fc800078e10ff */
[----:B------:R-:W-:-:S07]  /*1220*/  ISETP.GE.U32.AND P1, PT, R26, R0, PT ;  /* 0x000000001a00720c */ /* 0x000fce0003f26070 */
[----:B------:R-:W0:Y:S08]  /*1230*/  @!P2 LDC.64 R20, c[0x0][0x380] ;  /* 0x0000e000ff14ab82 */ /* 0x000e300000000a00 */
[----:B-1----:R-:W1:Y:S01]  /*1240*/  @!P1 LDC.64 R18, c[0x0][0x380] ;  /* 0x0000e000ff129b82 */ /* 0x002e620000000a00 */
[----:B------:R-:W-:Y:S01]  /*1250*/  LEA R23, R5, R23, 0x2 ;  /* 0x0000001705177211 */ /* 0x000fe200078e10ff */
[----:B----4-:R-:W-:Y:S01]  /*1260*/  @!P3 STS [R2+UR9], R27 ;  /* 0x0000001b0200b988 */ /* 0x010fe20008000809 */
[----:B------:R-:W-:-:S03]  /*1270*/  ISETP.GE.U32.AND P3, PT, R22, R0, PT ;  /* 0x000000001600720c */ /* 0x000fc60003f66070 */
[----:B------:R-:W-:Y:S04]  /*1280*/  @!P4 STS [R4+UR13], R16 ;  /* 0x000000100400c988 */ /* 0x000fe8000800080d */
[----:B------:R2:W-:Y:S02]  /*1290*/  @!P5 STS [R28+UR13], R17 ;  /* 0x000000111c00d988 */ /* 0x0005e4000800080d */
[----:B--2---:R-:W2:Y:S01]  /*12a0*/  @!P0 LDC.64 R16, c[0x0][0x380] ;  /* 0x0000e000ff108b82 */ /* 0x004ea20000000a00 */
[----:B------:R-:W-:Y:S01]  /*12b0*/  ISETP.GE.U32.AND P4, PT, R23, R0, PT ;  /* 0x000000001700720c */ /* 0x000fe20003f86070 */
[----:B0-----:R-:W-:-:S04]  /*12c0*/  @!P2 IMAD.WIDE.U32 R20, R10, 0x4, R20 ;  /* 0x000000040a14a825 */ /* 0x001fc800078e0014 */
[----:B-1----:R-:W-:Y:S02]  /*12d0*/  @!P1 IMAD.WIDE.U32 R18, R24, 0x4, R18 ;  /* 0x0000000418129825 */ /* 0x002fe400078e0012 */
[----:B------:R-:W3:Y:S04]  /*12e0*/  @!P2 LDG.E R20, desc[UR14][R20.64] ;  /* 0x0000000e1414a981 */ /* 0x000ee8000c1e1900 */
[----:B------:R0:W4:Y:S01]  /*12f0*/  @!P1 LDG.E R21, desc[UR14][R18.64] ;  /* 0x0000000e12159981 */ /* 0x000122000c1e1900 */
[----:B--2---:R-:W-:Y:S01]  /*1300*/  @!P0 IMAD.WIDE.U32 R16, R25, 0x4, R16 ;  /* 0x0000000419108825 */ /* 0x004fe200078e0010 */
[----:B0-----:R-:W0:Y:S04]  /*1310*/  @!P3 LDC.64 R18, c[0x0][0x380] ;  /* 0x0000e000ff12bb82 */ /* 0x001e280000000a00 */
[----:B------:R1:W2:Y:S04]  /*1320*/  @!P0 LDG.E R15, desc[UR14][R16.64] ;  /* 0x0000000e100f8981 */ /* 0x0002a8000c1e1900 */
[----:B-1----:R-:W1:Y:S01]  /*1330*/  @!P4 LDC.64 R16, c[0x0][0x380] ;  /* 0x0000e000ff10cb82 */ /* 0x002e620000000a00 */
[----:B------:R-:W-:Y:S01]  /*1340*/  LEA R10, R5, R10, 0x2 ;  /* 0x0000000a050a7211 */ /* 0x000fe200078e10ff */
[----:B0-----:R-:W-:-:S05]  /*1350*/  @!P3 IMAD.WIDE.U32 R18, R9, 0x4, R18 ;  /* 0x000000040912b825 */ /* 0x001fca00078e0012 */
[----:B------:R-:W2:Y:S01]  /*1360*/  @!P3 LDG.E R28, desc[UR14][R18.64] ;  /* 0x0000000e121cb981 */ /* 0x000ea2000c1e1900 */
[----:B-1----:R-:W-:-:S05]  /*1370*/  @!P4 IMAD.WIDE.U32 R16, R10, 0x4, R16 ;  /* 0x000000040a10c825 */ /* 0x002fca00078e0010 */
[----:B------:R-:W2:Y:S01]  /*1380*/  @!P4 LDG.E R27, desc[UR14][R16.64] ;  /* 0x0000000e101bc981 */ /* 0x000ea2000c1e1900 */
[----:B------:R-:W-:-:S04]  /*1390*/  UIADD3 UR8, UPT, UPT, UR16, UR8, UR16 ;  /* 0x0000000810087290 */ /* 0x000fc8000fffe010 */
[----:B------:R-:W-:Y:S02]  /*13a0*/  UIADD3 UR8, UPT, UPT, UR16, UR8, UR16 ;  /* 0x0000000810087290 */ /* 0x000fe4000fffe010 */
[----:B------:R-:W-:Y:S02]  /*13b0*/  UIADD3 UR10, UPT, UPT, UR10, 0x10, URZ ;  /* 0x000000100a0a7890 */ /* 0x000fe4000fffe0ff */
[----:B------:R-:W-:Y:S02]  /*13c0*/  UIADD3 UR8, UPT, UPT, UR16, UR8, UR16 ;  /* 0x0000000810087290 */ /* 0x000fe4000fffe010 */
[----:B------:R-:W-:Y:S02]  /*13d0*/  UISETP.GE.AND UP2, UPT, UR10, -0xc, UPT ;  /* 0xfffffff40a00788c */ /* 0x000fe4000bf46270 */
[----:B------:R-:W-:Y:S02]  /*13e0*/  UIADD3 UR8, UPT, UPT, UR16, UR8, UR16 ;  /* 0x0000000810087290 */ /* 0x000fe4000fffe010 */
[----:B------:R-:W-:-:S02]  /*13f0*/  ULEA UR9, UR16, UR13, 0x4 ;  /* 0x0000000d10097291 */ /* 0x000fc4000f8e20ff */
[----:B------:R-:W-:Y:S01]  /*1400*/  UIADD3 UR8, UPT, UPT, UR16, UR8, UR16 ;  /* 0x0000000810087290 */ /* 0x000fe2000fffe010 */
[C---:B------:R-:W-:Y:S01]  /*1410*/  @!P0 IMAD R29, R5.reuse, 0x4, R4 ;  /* 0x00000004051d8824 */ /* 0x040fe200078e0204 */
[----:B-----5:R-:W-:Y:S02]  /*1420*/  @!P6 STS [R3+UR13], R14 ;  /* 0x0000000e0300e988 */ /* 0x020fe4000800080d */
[----:B------:R-:W-:Y:S01]  /*1430*/  UIADD3 UR8, UPT, UPT, UR16, UR8, UR16 ;  /* 0x0000000810087290 */ /* 0x000fe2000fffe010 */
[C---:B------:R-:W-:Y:S01]  /*1440*/  IMAD R26, R5.reuse, 0x4, R26 ;  /* 0x00000004051a7824 */ /* 0x040fe200078e021a */
[C---:B------:R-:W-:Y:S01]  /*1450*/  LEA R23, R5.reuse, R23, 0x2 ;  /* 0x0000001705177211 */ /* 0x040fe200078e10ff */
[C---:B------:R-:W-:Y:S01]  /*1460*/  IMAD R22, R5.reuse, 0x4, R22 ;  /* 0x0000000405167824 */ /* 0x040fe200078e0216 */
[----:B------:R-:W-:Y:S01]  /*1470*/  UIADD3 UR8, UPT, UPT, UR16, UR8, UR16 ;  /* 0x0000000810087290 */ /* 0x000fe2000fffe010 */
[C---:B------:R-:W-:Y:S02]  /*1480*/  IMAD R24, R5.reuse, 0x4, R24 ;  /* 0x0000000405187824 */ /* 0x040fe400078e0218 */
[----:B------:R-:W-:-:S02]  /*1490*/  IMAD R25, R5, 0x4, R25 ;  /* 0x0000000405197824 */ /* 0x000fc400078e0219 */
[C---:B------:R-:W-:Y:S02]  /*14a0*/  IMAD R9, R5.reuse, 0x4, R9 ;  /* 0x0000000405097824 */ /* 0x040fe400078e0209 */
[C---:B------:R-:W-:Y:S01]  /*14b0*/  IMAD R10, R5.reuse, 0x4, R10 ;  /* 0x00000004050a7824 */ /* 0x040fe200078e020a */
[----:B------:R-:W-:Y:S01]  /*14c0*/  UIADD3 UR8, UPT, UPT, UR16, UR8, UR16 ;  /* 0x0000000810087290 */ /* 0x000fe2000fffe010 */
[----:B---3--:R0:W-:Y:S04]  /*14d0*/  @!P2 STS [R2+UR13], R20 ;  /* 0x000000140200a988 */ /* 0x0081e8000800080d */
[----:B----4-:R1:W-:Y:S01]  /*14e0*/  @!P1 STS [R4+UR9], R21 ;  /* 0x0000001504009988 */ /* 0x0103e20008000809 */
[----:B0-----:R-:W-:-:S03]  /*14f0*/  IMAD R20, R5, 0x4, R11 ;  /* 0x0000000405147824 */ /* 0x001fc600078e020b */
[----:B--2---:R1:W-:Y:S04]  /*1500*/  @!P0 STS [R29+UR9], R15 ;  /* 0x0000000f1d008988 */ /* 0x0043e80008000809 */
[----:B------:R1:W-:Y:S04]  /*1510*/  @!P3 STS [R3+UR9], R28 ;  /* 0x0000001c0300b988 */ /* 0x0003e80008000809 */
[----:B------:R1:W-:Y:S01]  /*1520*/  @!P4 STS [R2+UR9], R27 ;  /* 0x0000001b0200c988 */ /* 0x0003e20008000809 */
[----:B------:R-:W-:Y:S01]  /*1530*/  ULEA UR9, UR16, UR9, 0x4 ;  /* 0x0000000910097291 */ /* 0x000fe2000f8e20ff */
[----:B------:R-:W-:Y:S11]  /*1540*/  BRA.U !UP2, `(.L_x_11) ;  /* 0xfffffff50af47547 */ /* 0x000ff6000b83ffff */
.L_x_10:
[----:B------:R-:W-:-:S04]  /*1550*/  UIADD3 UR13, UPT, UPT, -UR10, URZ, URZ ;  /* 0x000000ff0a0d7290 */ /* 0x000fc8000fffe1ff */
[----:B------:R-:W-:-:S09]  /*1560*/  UISETP.GT.AND UP2, UPT, UR13, 0x4, UPT ;  /* 0x000000040d00788c */ /* 0x000fd2000bf44270 */
[----:B------:R-:W-:Y:S05]  /*1570*/  BRA.U !UP2, `(.L_x_12) ;  /* 0x000000050a107547 */ /* 0x000fea000b800000 */
[-C--:B------:R-:W-:Y:S02]  /*1580*/  ISETP.GE.U32.AND P4, PT, R26, R0.reuse, PT ;  /* 0x000000001a00720c */ /* 0x080fe40003f86070 */
[----:B------:R-:W-:-:S11]  /*1590*/  ISETP.GE.U32.AND P5, PT, R20, R0, PT ;  /* 0x000000001400720c */ /* 0x000fd60003fa6070 */
[----:B------:R-:W0:Y:S08]  /*15a0*/  @!P4 LDC.64 R16, c[0x0][0x380] ;  /* 0x0000e000ff10cb82 */ /* 0x000e300000000a00 */
[----:B-1----:R-:W1:Y:S01]  /*15b0*/  @!P5 LDC.64 R14, c[0x0][0x380] ;  /* 0x0000e000ff0edb82 */ /* 0x002e620000000a00 */
[----:B0-----:R-:W-:-:S05]  /*15c0*/  @!P4 IMAD.WIDE.U32 R16, R24, 0x4, R16 ;  /* 0x000000041810c825 */ /* 0x001fca00078e0010 */
[----:B------:R-:W2:Y:S01]  /*15d0*/  @!P4 LDG.E R29, desc[UR14][R16.64] ;  /* 0x0000000e101dc981 */ /* 0x000ea2000c1e1900 */
[----:B-1----:R-:W-:-:S05]  /*15e0*/  @!P5 IMAD.WIDE.U32 R14, R25, 0x4, R14 ;  /* 0x00000004190ed825 */ /* 0x002fca00078e000e */
[----:B------:R0:W3:Y:S01]  /*15f0*/  @!P5 LDG.E R28, desc[UR14][R14.64] ;  /* 0x0000000e0e1cd981 */ /* 0x0000e2000c1e1900 */
[----:B------:R-:W-:Y:S01]  /*1600*/  ISETP.GE.U32.AND P3, PT, R22, R0, PT ;  /* 0x000000001600720c */ /* 0x000fe20003f66070 */
[C---:B------:R-:W-:Y:S01]  /*1610*/  IMAD R20, R5.reuse, 0x4, R20 ;  /* 0x0000000405147824 */ /* 0x040fe200078e0214 */
[----:B------:R-:W-:Y:S02]  /*1620*/  LEA R11, R5, R26, 0x2 ;  /* 0x0000001a050b7211 */ /* 0x000fe400078e10ff */
[-C--:B------:R-:W-:Y:S02]  /*1630*/  ISETP.GE.U32.AND P2, PT, R23, R0.reuse, PT ;  /* 0x000000001700720c */ /* 0x080fe40003f46070 */
[-C--:B------:R-:W-:Y:S02]  /*1640*/  ISETP.GE.U32.AND P0, PT, R20, R0.reuse, PT ;  /* 0x000000001400720c */ /* 0x080fe40003f06070 */
[----:B------:R-:W-:Y:S01]  /*1650*/  ISETP.GE.U32.AND P1, PT, R11, R0, PT ;  /* 0x000000000b00720c */ /* 0x000fe20003f26070 */
[----:B------:R-:W-:-:S04]  /*1660*/  @!P5 IMAD R19, R5, 0x4, R4 ;  /* 0x000000040513d824 */ /* 0x000fc800078e0204 */
[----:B------:R-:W1:Y:S08]  /*1670*/  @!P3 LDC.64 R26, c[0x0][0x380] ;  /* 0x0000e000ff1abb82 */ /* 0x000e700000000a00 */
[----:B0-----:R-:W0:Y:S08]  /*1680*/  @!P2 LDC.64 R14, c[0x0][0x380] ;  /* 0x0000e000ff0eab82 */ /* 0x001e300000000a00 */
[----:B------:R-:W4:Y:S01]  /*1690*/  @!P1 LDC.64 R16, c[0x0][0x380] ;  /* 0x0000e000ff109b82 */ /* 0x000f220000000a00 */
[----:B------:R-:W-:-:S02]  /*16a0*/  IMAD R22, R5, 0x4, R22 ;  /* 0x0000000405167824 */ /* 0x000fc400078e0216 */
[C---:B------:R-:W-:Y:S01]  /*16b0*/  IMAD R23, R5.reuse, 0x4, R23 ;  /* 0x0000000405177824 */ /* 0x040fe200078e0217 */
[C---:B------:R-:W-:Y:S01]  /*16c0*/  LEA R24, R5.reuse, R24, 0x2 ;  /* 0x0000001805187211 */ /* 0x040fe200078e10ff */
[----:B------:R-:W-:Y:S02]  /*16d0*/  IMAD R25, R5, 0x4, R25 ;  /* 0x0000000405197824 */ /* 0x000fe400078e0219 */
[----:B-1----:R-:W-:-:S05]  /*16e0*/  @!P3 IMAD.WIDE.U32 R26, R9, 0x4, R26 ;  /* 0x00000004091ab825 */ /* 0x002fca00078e001a */
[----:B------:R0:W5:Y:S02]  /*16f0*/  @!P3 LDG.E R21, desc[UR14][R26.64] ;  /* 0x0000000e1a15b981 */ /* 0x000164000c1e1900 */
[----:B0-----:R-:W-:-:S04]  /*1700*/  @!P2 IMAD.WIDE.U32 R26, R10, 0x4, R14 ;  /* 0x000000040a1aa825 */ /* 0x001fc800078e000e */
[----:B----4-:R-:W-:-:S04]  /*1710*/  @!P1 IMAD.WIDE.U32 R16, R24, 0x4, R16 ;  /* 0x0000000418109825 */ /* 0x010fc800078e0010 */
[C---:B------:R-:W-:Y:S02]  /*1720*/  IMAD R9, R5.reuse, 0x4, R9 ;  /* 0x0000000405097824 */ /* 0x040fe400078e0209 */
[----:B------:R-:W-:Y:S01]  /*1730*/  IMAD R10, R5, 0x4, R10 ;  /* 0x00000004050a7824 */ /* 0x000fe200078e020a */
[----:B--2---:R-:W-:Y:S04]  /*1740*/  @!P4 STS [R4+UR9], R29 ;  /* 0x0000001d0400c988 */ /* 0x004fe80008000809 */
[----:B---3--:R0:W-:Y:S02]  /*1750*/  @!P5 STS [R19+UR9], R28 ;  /* 0x0000001c1300d988 */ /* 0x0081e40008000809 */
[----:B0-----:R-:W0:Y:S01]  /*1760*/  @!P0 LDC.64 R18, c[0x0][0x380] ;  /* 0x0000e000ff128b82 */ /* 0x001e220000000a00 */
[----:B------:R-:W-:-:S02]  /*1770*/  ISETP.GE.U32.AND P4, PT, R22, R0, PT ;  /* 0x000000001600720c */ /* 0x000fc40003f86070 */
[----:B------:R-:W-:Y:S01]  /*1780*/  ISETP.GE.U32.AND P5, PT, R23, R0, PT ;  /* 0x000000001700720c */ /* 0x000fe20003fa6070 */
[----:B0-----:R-:W-:Y:S02]  /*1790*/  @!P0 IMAD.WIDE.U32 R14, R25, 0x4, R18 ;  /* 0x00000004190e8825 */ /* 0x001fe400078e0012 */
[----:B------:R-:W2:Y:S04]  /*17a0*/  @!P2 LDG.E R19, desc[UR14][R26.64] ;  /* 0x0000000e1a13a981 */ /* 0x000ea8000c1e1900 */
[----:B------:R0:W3:Y:S04]  /*17b0*/  @!P0 LDG.E R18, desc[UR14][R14.64] ;  /* 0x0000000e0e128981 */ /* 0x0000e8000c1e1900 */
[----:B------:R1:W4:Y:S01]  /*17c0*/  @!P1 LDG.E R26, desc[UR14][R16.64] ;  /* 0x0000000e101a9981 */ /* 0x000322000c1e1900 */
[----:B0-----:R-:W0:Y:S08]  /*17d0*/  @!P4 LDC.64 R14, c[0x0][0x380] ;  /* 0x0000e000ff0ecb82 */ /* 0x001e300000000a00 */
[----:B-1----:R-:W1:Y:S01]  /*17e0*/  @!P5 LDC.64 R16, c[0x0][0x380] ;  /* 0x0000e000ff10db82 */ /* 0x002e620000000a00 */
[----:B0-----:R-:W-:-:S05]  /*17f0*/  @!P4 IMAD.WIDE.U32 R14, R9, 0x4, R14 ;  /* 0x00000004090ec825 */ /* 0x001fca00078e000e */
[----:B------:R-:W3:Y:S01]  /*1800*/  @!P4 LDG.E R28, desc[UR14][R14.64] ;  /* 0x0000000e0e1cc981 */ /* 0x000ee2000c1e1900 */
[----:B-1----:R-:W-:-:S05]  /*1810*/  @!P5 IMAD.WIDE.U32 R16, R10, 0x4, R16 ;  /* 0x000000040a10d825 */ /* 0x002fca00078e0010 */
[----:B------:R-:W3:Y:S01]  /*1820*/  @!P5 LDG.E R29, desc[UR14][R16.64] ;  /* 0x0000000e101dd981 */ /* 0x000ee2000c1e1900 */
[----:B------:R-:W-:Y:S01]  /*1830*/  ULEA UR13, UR16, UR9, 0x4 ;  /* 0x00000009100d7291 */ /* 0x000fe2000f8e20ff */
[----:B------:R-:W-:Y:S02]  /*1840*/  @!P0 IMAD R27, R5, 0x4, R4 ;  /* 0x00000004051b8824 */ /* 0x000fe400078e0204 */
[----:B-----5:R-:W-:Y:S01]  /*1850*/  @!P3 STS [R3+UR9], R21 ;  /* 0x000000150300b988 */ /* 0x020fe20008000809 */
[----:B------:R-:W-:-:S04]  /*1860*/  UIADD3 UR8, UPT, UPT, UR8, UR16, URZ ;  /* 0x0000001008087290 */ /* 0x000fc8000fffe0ff */
[----:B------:R-:W-:-:S04]  /*1870*/  UIADD3 UR8, UPT, UPT, UR16, UR8, UR16 ;  /* 0x0000000810087290 */ /* 0x000fc8000fffe010 */
[----:B------:R-:W-:Y:S01]  /*1880*/  UIADD3 UR8, UPT, UPT, UR16, UR8, UR16 ;  /* 0x0000000810087290 */ /* 0x000fe2000fffe010 */
[C---:B------:R-:W-:Y:S01]  /*1890*/  IMAD R20, R5.reuse, 0x4, R20 ;  /* 0x0000000405147824 */ /* 0x040fe200078e0214 */
[----:B------:R-:W-:Y:S01]  /*18a0*/  UIADD3 UR10, UPT, UPT, UR10, 0x4, URZ ;  /* 0x000000040a0a7890 */ /* 0x000fe2000fffe0ff */
[C---:B------:R-:W-:Y:S01]  /*18b0*/  IMAD R22, R5.reuse, 0x4, R22 ;  /* 0x0000000405167824 */ /* 0x040fe200078e0216 */
[----:B------:R-:W-:Y:S01]  /*18c0*/  UIADD3 UR8, UPT, UPT, UR16, UR8, UR16 ;  /* 0x0000000810087290 */ /* 0x000fe2000fffe010 */
[C---:B------:R-:W-:Y:S01]  /*18d0*/  IMAD R23, R5.reuse, 0x4, R23 ;  /* 0x0000000405177824 */ /* 0x040fe200078e0217 */
[C---:B------:R-:W-:Y:S01]  /*18e0*/  LEA R25, R5.reuse, R25, 0x2 ;  /* 0x0000001905197211 */ /* 0x040fe200078e10ff */
[C---:B------:R-:W-:Y:S02]  /*18f0*/  IMAD R24, R5.reuse, 0x4, R24 ;  /* 0x0000000405187824 */ /* 0x040fe400078e0218 */
[C---:B------:R-:W-:Y:S02]  /*1900*/  IMAD R9, R5.reuse, 0x4, R9 ;  /* 0x0000000405097824 */ /* 0x040fe400078e0209 */
[----:B------:R-:W-:Y:S01]  /*1910*/  IMAD R10, R5, 0x4, R10 ;  /* 0x00000004050a7824 */ /* 0x000fe200078e020a */
[----:B------:R-:W-:-:S02]  /*1920*/  UPLOP3.LUT UP0, UPT, UPT, UPT, UPT, 0x40, 0x4 ;  /* 0x000000000004789c */ /* 0x000fc40003f0e870 */
[----:B------:R-:W-:Y:S02]  /*1930*/  UIADD3 UR10, UPT, UPT, UR10, 0x4, URZ ;  /* 0x000000040a0a7890 */ /* 0x000fe4000fffe0ff */
[----:B------:R-:W-:Y:S01]  /*1940*/  UIADD3 UR8, UPT, UPT, UR16, UR8, URZ ;  /* 0x0000000810087290 */ /* 0x000fe2000fffe0ff */
[----:B--2---:R-:W-:Y:S04]  /*1950*/  @!P2 STS [R2+UR9], R19 ;  /* 0x000000130200a988 */ /* 0x004fe80008000809 */
[----:B----4-:R0:W-:Y:S04]  /*1960*/  @!P1 STS [R4+UR13], R26 ;  /* 0x0000001a04009988 */ /* 0x0101e8000800080d */
[----:B---3--:R2:W-:Y:S01]  /*1970*/  @!P0 STS [R27+UR13], R18 ;  /* 0x000000121b008988 */ /* 0x0085e2000800080d */
[----:B------:R-:W-:Y:S01]  /*1980*/  ULEA UR9, UR16, UR13, 0x4 ;  /* 0x0000000d10097291 */ /* 0x000fe2000f8e20ff */
[----:B0-----:R-:W-:-:S02]  /*1990*/  LEA R26, R5, R11, 0x2 ;  /* 0x0000000b051a7211 */ /* 0x001fc400078e10ff */
[----:B------:R2:W-:Y:S04]  /*19a0*/  @!P4 STS [R3+UR13], R28 ;  /* 0x0000001c0300c988 */ /* 0x0005e8000800080d */
[----:B------:R2:W-:Y:S05]  /*19b0*/  @!P5 STS [R2+UR13], R29 ;  /* 0x0000001d0200d988 */ /* 0x0005ea000800080d */
.L_x_12:
[----:B------:R-:W-:-:S09]  /*19c0*/  UISETP.NE.OR UP0, UPT, UR10, URZ, UP0 ;  /* 0x000000ff0a00728c */ /* 0x000fd20008705670 */
[----:B------:R-:W-:Y:S05]  /*19d0*/  BRA.U !UP0, `(.L_x_8) ;  /* 0x00000001088c7547 */ /* 0x000fea000b800000 */
.L_x_9:
[-C--:B------:R-:W-:Y:S02]  /*19e0*/  ISETP.GE.U32.AND P0, PT, R26, R0.reuse, PT ;  /* 0x000000001a00720c */ /* 0x080fe40003f06070 */
[-C--:B------:R-:W-:Y:S02]  /*19f0*/  ISETP.GE.U32.AND P1, PT, R20, R0.reuse, PT ;  /* 0x000000001400720c */ /* 0x080fe40003f26070 */
[-C--:B------:R-:W-:Y:S02]  /*1a00*/  ISETP.GE.U32.AND P2, PT, R22, R0.reuse, PT ;  /* 0x000000001600720c */ /* 0x080fe40003f46070 */
[----:B------:R-:W-:-:S07]  /*1a10*/  ISETP.GE.U32.AND P3, PT, R23, R0, PT ;  /* 0x000000001700720c */ /* 0x000fce0003f66070 */
[----:B012---:R-:W0:Y:S08]  /*1a20*/  @!P0 LDC.64 R28, c[0x0][0x380] ;  /* 0x0000e000ff1c8b82 */ /* 0x007e300000000a00 */
[----:B------:R-:W1:Y:S08]  /*1a30*/  @!P1 LDC.64 R18, c[0x0][0x380] ;  /* 0x0000e000ff129b82 */ /* 0x000e700000000a00 */
[----:B------:R-:W2:Y:S08]  /*1a40*/  @!P2 LDC.64 R16, c[0x0][0x380] ;  /* 0x0000e000ff10ab82 */ /* 0x000eb00000000a00 */
[----:B------:R-:W3:Y:S01]  /*1a50*/  @!P3 LDC.64 R14, c[0x0][0x380] ;  /* 0x0000e000ff0ebb82 */ /* 0x000ee20000000a00 */
[----:B0-----:R-:W-:-:S05]  /*1a60*/  @!P0 IMAD.WIDE.U32 R28, R24, 0x4, R28 ;  /* 0x00000004181c8825 */ /* 0x001fca00078e001c */
[----:B------:R-:W4:Y:S01]  /*1a70*/  @!P0 LDG.E R11, desc[UR14][R28.64] ;  /* 0x0000000e1c0b8981 */ /* 0x000f22000c1e1900 */
[----:B-1----:R-:W-:-:S06]  /*1a80*/  @!P1 IMAD.WIDE.U32 R18, R25, 0x4, R18 ;  /* 0x0000000419129825 */ /* 0x002fcc00078e0012 */
[----:B------:R-:W5:Y:S01]  /*1a90*/  @!P1 LDG.E R18, desc[UR14][R18.64] ;  /* 0x0000000e12129981 */ /* 0x000f62000c1e1900 */
[----:B--2---:R-:W-:-:S06]  /*1aa0*/  @!P2 IMAD.WIDE.U32 R16, R9, 0x4, R16 ;  /* 0x000000040910a825 */ /* 0x004fcc00078e0010 */
[----:B------:R-:W2:Y:S01]  /*1ab0*/  @!P2 LDG.E R16, desc[UR14][R16.64] ;  /* 0x0000000e1010a981 */ /* 0x000ea2000c1e1900 */
[----:B---3--:R-:W-:-:S06]  /*1ac0*/  @!P3 IMAD.WIDE.U32 R14, R10, 0x4, R14 ;  /* 0x000000040a0eb825 */ /* 0x008fcc00078e000e */
[----:B------:R-:W3:Y:S01]  /*1ad0*/  @!P3 LDG.E R15, desc[UR14][R14.64] ;  /* 0x0000000e0e0fb981 */ /* 0x000ee2000c1e1900 */
[----:B------:R-:W-:-:S04]  /*1ae0*/  UIADD3 UR10, UPT, UPT, UR10, 0x4, URZ ;  /* 0x000000040a0a7890 */ /* 0x000fc8000fffe0ff */
[----:B------:R-:W-:Y:S01]  /*1af0*/  UISETP.NE.AND UP0, UPT, UR10, URZ, UPT ;  /* 0x000000ff0a00728c */ /* 0x000fe2000bf05270 */
[C---:B------:R-:W-:Y:S01]  /*1b00*/  @!P1 IMAD R21, R5.reuse, 0x4, R4 ;  /* 0x0000000405159824 */ /* 0x040fe200078e0204 */
[----:B------:R-:W-:Y:S01]  /*1b10*/  UIADD3 UR8, UPT, UPT, UR16, UR8, UR16 ;  /* 0x0000000810087290 */ /* 0x000fe2000fffe010 */
[C---:B------:R-:W-:Y:S01]  /*1b20*/  IMAD R20, R5.reuse, 0x4, R20 ;  /* 0x0000000405147824 */ /* 0x040fe200078e0214 */
[C---:B------:R-:W-:Y:S01]  /*1b30*/  LEA R22, R5.reuse, R22, 0x2 ;  /* 0x0000001605167211 */ /* 0x040fe200078e10ff */
[C---:B------:R-:W-:Y:S01]  /*1b40*/  IMAD R23, R5.reuse, 0x4, R23 ;  /* 0x0000000405177824 */ /* 0x040fe200078e0217 */
[C---:B------:R-:W-:Y:S01]  /*1b50*/  LEA R9, R5.reuse, R9, 0x2 ;  /* 0x0000000905097211 */ /* 0x040fe200078e10ff */
[C---:B------:R-:W-:Y:S02]  /*1b60*/  IMAD R26, R5.reuse, 0x4, R26 ;  /* 0x00000004051a7824 */ /* 0x040fe400078e021a */
[C---:B------:R-:W-:Y:S02]  /*1b70*/  IMAD R24, R5.reuse, 0x4, R24 ;  /* 0x0000000405187824 */ /* 0x040fe400078e0218 */
[----:B------:R-:W-:-:S02]  /*1b80*/  IMAD R25, R5, 0x4, R25 ;  /* 0x0000000405197824 */ /* 0x000fc400078e0219 */
[----:B------:R-:W-:Y:S01]  /*1b90*/  IMAD R10, R5, 0x4, R10 ;  /* 0x00000004050a7824 */ /* 0x000fe200078e020a */
[----:B------:R-:W-:Y:S01]  /*1ba0*/  UIADD3 UR8, UPT, UPT, UR16, UR8, UR16 ;  /* 0x0000000810087290 */ /* 0x000fe2000fffe010 */
[----:B----4-:R0:W-:Y:S04]  /*1bb0*/  @!P0 STS [R4+UR9], R11 ;  /* 0x0000000b04008988 */ /* 0x0101e80008000809 */
[----:B-----5:R0:W-:Y:S04]  /*1bc0*/  @!P1 STS [R21+UR9], R18 ;  /* 0x0000001215009988 */ /* 0x0201e80008000809 */
[----:B--2---:R0:W-:Y:S04]  /*1bd0*/  @!P2 STS [R3+UR9], R16 ;  /* 0x000000100300a988 */ /* 0x0041e80008000809 */
[----:B---3--:R0:W-:Y:S01]  /*1be0*/  @!P3 STS [R2+UR9], R15 ;  /* 0x0000000f0200b988 */ /* 0x0081e20008000809 */
[----:B------:R-:W-:Y:S01]  /*1bf0*/  ULEA UR9, UR16, UR9, 0x4 ;  /* 0x0000000910097291 */ /* 0x000fe2000f8e20ff */
[----:B------:R-:W-:Y:S11]  /*1c00*/  BRA.U UP0, `(.L_x_9) ;  /* 0xfffffffd00747547 */ /* 0x000ff6000b83ffff */
.L_x_8:
[----:B------:R-:W-:-:S09]  /*1c10*/  UISETP.NE.AND UP0, UPT, UR17, URZ, UPT ;  /* 0x000000ff1100728c */ /* 0x000fd2000bf05270 */
[----:B------:R-:W-:Y:S05]  /*1c20*/  BRA.U !UP0, `(.L_x_13) ;  /* 0x0000000108c47547 */ /* 0x000fea000b800000 */
[----:B0-----:R-:W-:Y:S01]  /*1c30*/  VIADD R11, R8, UR8 ;  /* 0x00000008080b7c36 */ /* 0x001fe20008000000 */
[----:B------:R-:W-:Y:S01]  /*1c40*/  BSSY.RECONVERGENT B0, `(.L_x_14) ;  /* 0x000000e000007945 */ /* 0x000fe20003800200 */
[----:B------:R-:W-:-:S03]  /*1c50*/  VIADD R9, R12, UR5 ;  /* 0x000000050c097c36 */ /* 0x000fc60008000000 */
[----:B------:R-:W-:Y:S01]  /*1c60*/  ISETP.GE.U32.AND P0, PT, R11, R0, PT ;  /* 0x000000000b00720c */ /* 0x000fe20003f06070 */
[----:B------:R-:W-:-:S12]  /*1c70*/  IMAD.IADD R10, R9, 0x1, R8 ;  /* 0x00000001090a7824 */ /* 0x000fd800078e0208 */
[----:B------:R-:W-:Y:S05]  /*1c80*/  @P0 BRA `(.L_x_15) ;  /* 0x0000000000240947 */ /* 0x000fea0003800000 */
[----:B-1----:R-:W0:Y:S01]  /*1c90*/  LDC.64 R14, c[0x0][0x380] ;  /* 0x0000e000ff0e7b82 */ /* 0x002e220000000a00 */
[----:B------:R-:W-:-:S05]  /*1ca0*/  IADD3 R9, PT, PT, R10, UR8, RZ ;  /* 0x000000080a097c10 */ /* 0x000fca000fffe0ff */
[----:B0-----:R-:W-:-:S06]  /*1cb0*/  IMAD.WIDE.U32 R14, R9, 0x4, R14 ;  /* 0x00000004090e7825 */ /* 0x001fcc00078e000e */
[----:B------:R-:W3:Y:S01]  /*1cc0*/  LDG.E R14, desc[UR14][R14.64] ;  /* 0x0000000e0e0e7981 */ /* 0x000ee2000c1e1900 */
[----:B------:R-:W0:Y:S01]  /*1cd0*/  S2UR UR10, SR_CgaCtaId ;  /* 0x00000000000a79c3 */ /* 0x000e220000008800 */
[----:B------:R-:W-:Y:S02]  /*1ce0*/  UMOV UR9, 0x400 ;  /* 0x0000040000097882 */ /* 0x000fe40000000000 */
[----:B0-----:R-:W-:-:S06]  /*1cf0*/  ULEA UR9, UR10, UR9, 0x18 ;  /* 0x000000090a097291 */ /* 0x001fcc000f8ec0ff */
[----:B------:R-:W-:-:S05]  /*1d00*/  LEA R9, R11, UR9, 0x2 ;  /* 0x000000090b097c11 */ /* 0x000fca000f8e10ff */
[----:B---3--:R0:W-:Y:S02]  /*1d10*/  STS [R9], R14 ;  /* 0x0000000e09007388 */ /* 0x0081e40000000800 */
.L_x_15:
[----:B------:R-:W-:Y:S05]  /*1d20*/  BSYNC.RECONVERGENT B0 ;  /* 0x0000000000007941 */ /* 0x000fea0003800200 */
.L_x_14:
[----:B------:R-:W-:-:S09]  /*1d30*/  UISETP.NE.AND UP2, UPT, UR17, 0x1, UPT ;  /* 0x000000011100788c */ /* 0x000fd2000bf45270 */
[----:B------:R-:W-:Y:S05]  /*1d40*/  BRA.U !UP2, `(.L_x_13) ;  /* 0x000000010a7c7547 */ /* 0x000fea000b800000 */
[----:B------:R-:W-:Y:S01]  /*1d50*/  VIADD R11, R11, UR16 ;  /* 0x000000100b0b7c36 */ /* 0x000fe20008000000 */
[----:B------:R-:W-:Y:S01]  /*1d60*/  UIADD3 UR8, UPT, UPT, UR16, UR8, URZ ;  /* 0x0000000810087290 */ /* 0x000fe2000fffe0ff */
[----:B------:R-:W-:Y:S03]  /*1d70*/  BSSY.RECONVERGENT B0, `(.L_x_16) ;  /* 0x000000c000007945 */ /* 0x000fe60003800200 */
[----:B------:R-:W-:-:S13]  /*1d80*/  ISETP.GE.U32.AND P0, PT, R11, R0, PT ;  /* 0x000000000b00720c */ /* 0x000fda0003f06070 */
[----:B------:R-:W-:Y:S05]  /*1d90*/  @P0 BRA `(.L_x_17) ;  /* 0x0000000000240947 */ /* 0x000fea0003800000 */
[----:B01----:R-:W0:Y:S01]  /*1da0*/  LDC.64 R14, c[0x0][0x380] ;  /* 0x0000e000ff0e7b82 */ /* 0x003e220000000a00 */
[----:B------:R-:W-:-:S04]  /*1db0*/  VIADD R9, R10, UR8 ;  /* 0x000000080a097c36 */ /* 0x000fc80008000000 */
[----:B0-----:R-:W-:-:S06]  /*1dc0*/  IMAD.WIDE.U32 R14, R9, 0x4, R14 ;  /* 0x00000004090e7825 */ /* 0x001fcc00078e000e */
[----:B------:R-:W3:Y:S01]  /*1dd0*/  LDG.E R14, desc[UR14][R14.64] ;  /* 0x0000000e0e0e7981 */ /* 0x000ee2000c1e1900 */
[----:B------:R-:W0:Y:S01]  /*1de0*/  S2UR UR10, SR_CgaCtaId ;  /* 0x00000000000a79c3 */ /* 0x000e220000008800 */
[----:B------:R-:W-:Y:S02]  /*1df0*/  UMOV UR9, 0x400 ;  /* 0x0000040000097882 */ /* 0x000fe40000000000 */
[----:B0-----:R-:W-:-:S06]  /*1e00*/  ULEA UR9, UR10, UR9, 0x18 ;  /* 0x000000090a097291 */ /* 0x001fcc000f8ec0ff */
[----:B------:R-:W-:-:S05]  /*1e10*/  LEA R9, R11, UR9, 0x2 ;  /* 0x000000090b097c11 */ /* 0x000fca000f8e10ff */
[----:B---3--:R3:W-:Y:S02]  /*1e20*/  STS [R9], R14 ;  /* 0x0000000e09007388 */ /* 0x0087e40000000800 */
.L_x_17:
[----:B------:R-:W-:Y:S05]  /*1e30*/  BSYNC.RECONVERGENT B0 ;  /* 0x0000000000007941 */ /* 0x000fea0003800200 */
.L_x_16:
[----:B------:R-:W-:-:S09]  /*1e40*/  UISETP.NE.AND UP2, UPT, UR17, 0x2, UPT ;  /* 0x000000021100788c */ /* 0x000fd2000bf45270 */
[----:B------:R-:W-:Y:S05]  /*1e50*/  BRA.U !UP2, `(.L_x_13) ;  /* 0x000000010a387547 */ /* 0x000fea000b800000 */
[----:B0--3--:R-:W-:Y:S01]  /*1e60*/  VIADD R9, R11, UR16 ;  /* 0x000000100b097c36 */ /* 0x009fe20008000000 */
[----:B------:R-:W-:Y:S04]  /*1e70*/  BSSY.RECONVERGENT B0, `(.L_x_13) ;  /* 0x000000c000007945 */ /* 0x000fe80003800200 */
[----:B------:R-:W-:-:S13]  /*1e80*/  ISETP.GE.U32.AND P0, PT, R9, R0, PT ;  /* 0x000000000900720c */ /* 0x000fda0003f06070 */
[----:B------:R-:W-:Y:S05]  /*1e90*/  @P0 BRA `(.L_x_18) ;  /* 0x0000000000240947 */ /* 0x000fea0003800000 */
[----:B-1----:R-:W0:Y:S01]  /*1ea0*/  LDC.64 R14, c[0x0][0x380] ;  /* 0x0000e000ff0e7b82 */ /* 0x002e220000000a00 */
[----:B------:R-:W-:-:S05]  /*1eb0*/  IADD3 R11, PT, PT, R10, UR8, R5 ;  /* 0x000000080a0b7c10 */ /* 0x000fca000fffe005 */
[----:B0-----:R-:W-:-:S06]  /*1ec0*/  IMAD.WIDE.U32 R10, R11, 0x4, R14 ;  /* 0x000000040b0a7825 */ /* 0x001fcc00078e000e */
[----:B------:R-:W3:Y:S01]  /*1ed0*/  LDG.E R10, desc[UR14][R10.64] ;  /* 0x0000000e0a0a7981 */ /* 0x000ee2000c1e1900 */
[----:B------:R-:W0:Y:S01]  /*1ee0*/  S2UR UR10, SR_CgaCtaId ;  /* 0x00000000000a79c3 */ /* 0x000e220000008800 */
[----:B------:R-:W-:Y:S02]  /*1ef0*/  UMOV UR9, 0x400 ;  /* 0x0000040000097882 */ /* 0x000fe40000000000 */
[----:B0-----:R-:W-:-:S06]  /*1f00*/  ULEA UR9, UR10, UR9, 0x18 ;  /* 0x000000090a097291 */ /* 0x001fcc000f8ec0ff */
[----:B------:R-:W-:-:S05]  /*1f10*/  LEA R9, R9, UR9, 0x2 ;  /* 0x0000000909097c11 */ /* 0x000fca000f8e10ff */
[----:B---3--:R0:W-:Y:S02]  /*1f20*/  STS [R9], R10 ;  /* 0x0000000a09007388 */ /* 0x0081e40000000800 */
.L_x_18:
[----:B------:R-:W-:Y:S05]  /*1f30*/  BSYNC.RECONVERGENT B0 ;  /* 0x0000000000007941 */ /* 0x000fea0003800200 */
.L_x_13:
[----:B0--3--:R-:W-:Y:S02]  /*1f40*/  IMAD.IADD R9, R7, 0x1, -R12 ;  /* 0x0000000107097824 */ /* 0x009fe400078e0a0c */
[----:B------:R-:W-:-:S03]  /*1f50*/  IMAD.MOV.U32 R20, RZ, RZ, RZ ;  /* 0x000000ffff147224 */ /* 0x000fc600078e00ff */
[C---:B------:R-:W-:Y:S01]  /*1f60*/  IADD3 R11, PT, PT, R9.reuse, R13, RZ ;  /* 0x0000000d090b7210 */ /* 0x040fe20007ffe0ff */
[----:B------:R-:W-:-:S03]  /*1f70*/  IMAD.IADD R9, R9, 0x1, R8 ;  /* 0x0000000109097824 */ /* 0x000fc600078e0208 */
[----:B------:R-:W-:Y:S01]  /*1f80*/  IADD3 R10, PT, PT, R6, -UR4, -R11 ;  /* 0x80000004060a7c10 */ /* 0x000fe2000fffe80b */
[----:B------:R-:W-:Y:S01]  /*1f90*/  VIADD R9, R9, UR4 ;  /* 0x0000000409097c36 */ /* 0x000fe20008000000 */
[----:B------:R-:W-:Y:S06]  /*1fa0*/  BRA.U UP1, `(.L_x_19) ;  /* 0x0000000101d47547 */ /* 0x000fec000b800000 */
[----:B------:R-:W-:Y:S01]  /*1fb0*/  IMAD.MOV.U32 R20, RZ, RZ, RZ ;  /* 0x000000ffff147224 */ /* 0x000fe200078e00ff */
[----:B------:R-:W-:-:S06]  /*1fc0*/  UMOV UR4, URZ ;  /* 0x000000ff00047c82 */ /* 0x000fcc0008000000 */
.L_x_20:
[----:B0-----:R-:W-:-:S04]  /*1fd0*/  IADD3 R11, PT, PT, R8, R20, RZ ;  /* 0x00000014080b7210 */ /* 0x001fc80007ffe0ff */
[C---:B------:R-:W-:Y:S01]  /*1fe0*/  ISETP.GE.U32.AND P0, PT, R11.reuse, R10, PT ;  /* 0x0000000a0b00720c */ /* 0x040fe20003f06070 */
[----:B------:R-:W-:-:S04]  /*1ff0*/  VIADD R23, R11, UR16 ;  /* 0x000000100b177c36 */ /* 0x000fc80008000000 */
[C---:B------:R-:W-:Y:S01]  /*2000*/  VIADD R22, R23.reuse, UR16 ;  /* 0x0000001017167c36 */ /* 0x040fe20008000000 */
[----:B------:R-:W-:-:S04]  /*2010*/  ISETP.GE.U32.AND P1, PT, R23, R10, PT ;  /* 0x0000000a1700720c */ /* 0x000fc80003f26070 */
[----:B------:R-:W-:-:S03]  /*2020*/  ISETP.GE.U32.AND P2, PT, R22, R10, PT ;  /* 0x0000000a1600720c */ /* 0x000fc60003f46070 */
[----:B------:R-:W0:Y:S01]  /*2030*/  @!P0 S2R R24, SR_CgaCtaId ;  /* 0x0000000000188919 */ /* 0x000e220000008800 */
[----:B------:R-:W3:Y:S01]  /*2040*/  @!P0 LDC.64 R16, c[0x0][0x390] ;  /* 0x0000e400ff108b82 */ /* 0x000ee20000000a00 */
[----:B-1----:R-:W-:Y:S01]  /*2050*/  @!P0 MOV R21, 0x400 ;  /* 0x0000040000158802 */ /* 0x002fe20000000f00 */
[----:B------:R-:W-:Y:S02]  /*2060*/  @!P0 IMAD.IADD R25, R9, 0x1, R20 ;  /* 0x0000000109198824 */ /* 0x000fe400078e0214 */
[----:B------:R-:W-:-:S04]  /*2070*/  VIADD R20, R20, UR16 ;  /* 0x0000001014147c36 */ /* 0x000fc80008000000 */
[----:B--2---:R-:W1:Y:S08]  /*2080*/  @!P1 LDC.64 R18, c[0x0][0x390] ;  /* 0x0000e400ff129b82 */ /* 0x004e700000000a00 */
[----:B------:R-:W2:Y:S01]  /*2090*/  @!P2 LDC.64 R14, c[0x0][0x390] ;  /* 0x0000e400ff0eab82 */ /* 0x000ea20000000a00 */
[----:B---3--:R-:W-:-:S04]  /*20a0*/  @!P0 IMAD.WIDE.U32 R16, R25, 0x4, R16 ;  /* 0x0000000419108825 */ /* 0x008fc800078e0010 */
[C---:B------:R-:W-:Y:S01]  /*20b0*/  @!P1 IMAD.IADD R25, R9.reuse, 0x1, R20 ;  /* 0x0000000109199824 */ /* 0x040fe200078e0214 */
[----:B------:R-:W-:Y:S01]  /*20c0*/  IADD3 R20, PT, PT, R20, UR16, RZ ;  /* 0x0000001014147c10 */ /* 0x000fe2000fffe0ff */
[----:B------:R-:W3:Y:S01]  /*20d0*/  @!P0 LDG.E R28, desc[UR14][R16.64] ;  /* 0x0000000e101c8981 */ /* 0x000ee2000c1e1900 */
[----:B0-----:R-:W-:Y:S01]  /*20e0*/  @!P0 LEA R24, R24, R21, 0x18 ;  /* 0x0000001518188211 */ /* 0x001fe200078ec0ff */
[----:B------:R-:W-:Y:S02]  /*20f0*/  VIADD R21, R22, UR16 ;  /* 0x0000001016157c36 */ /* 0x000fe40008000000 */
[----:B------:R-:W-:Y:S01]  /*2100*/  @!P2 IMAD.IADD R27, R9, 0x1, R20 ;  /* 0x00000001091ba824 */ /* 0x000fe200078e0214 */
[----:B------:R-:W-:Y:S01]  /*2110*/  @!P0 LEA R11, R11, R24, 0x2 ;  /* 0x000000180b0b8211 */ /* 0x000fe200078e10ff */
[----:B-1----:R-:W-:Y:S01]  /*2120*/  @!P1 IMAD.WIDE.U32 R18, R25, 0x4, R18 ;  /* 0x0000000419129825 */ /* 0x002fe200078e0012 */
[----:B------:R-:W-:Y:S01]  /*2130*/  ISETP.GE.U32.AND P3, PT, R21, R10, PT ;  /* 0x0000000a1500720c */ /* 0x000fe20003f66070 */
[----:B------:R-:W0:Y:S02]  /*2140*/  @!P1 S2R R24, SR_CgaCtaId ;  /* 0x0000000000189919 */ /* 0x000e240000008800 */
[----:B--2---:R-:W-:-:S02]  /*2150*/  @!P2 IMAD.WIDE.U32 R14, R27, 0x4, R14 ;  /* 0x000000041b0ea825 */ /* 0x004fc400078e000e */
[----:B------:R-:W2:Y:S04]  /*2160*/  @!P1 LDG.E R18, desc[UR14][R18.64] ;  /* 0x0000000e12129981 */ /* 0x000ea8000c1e1900 */
[----:B------:R1:W4:Y:S01]  /*2170*/  @!P2 LDG.E R27, desc[UR14][R14.64] ;  /* 0x0000000e0e1ba981 */ /* 0x000322000c1e1900 */
[----:B------:R-:W-:Y:S01]  /*2180*/  VIADD R20, R20, UR16 ;  /* 0x0000001014147c36 */ /* 0x000fe20008000000 */
[----:B------:R-:W5:Y:S02]  /*2190*/  @!P2 S2R R25, SR_CgaCtaId ;  /* 0x000000000019a919 */ /* 0x000f640000008800 */
[----:B------:R-:W5:Y:S01]  /*21a0*/  @!P3 S2R R26, SR_CgaCtaId ;  /* 0x00000000001ab919 */ /* 0x000f620000008800 */
[----:B-1----:R-:W1:Y:S01]  /*21b0*/  @!P3 LDC.64 R14, c[0x0][0x390] ;  /* 0x0000e400ff0ebb82 */ /* 0x002e620000000a00 */
[----:B------:R-:W-:-:S04]  /*21c0*/  @!P3 IMAD.IADD R17, R9, 0x1, R20 ;  /* 0x000000010911b824 */ /* 0x000fc800078e0214 */
[----:B-1----:R-:W-:-:S06]  /*21d0*/  @!P3 IMAD.WIDE.U32 R16, R17, 0x4, R14 ;  /* 0x000000041110b825 */ /* 0x002fcc00078e000e */
[----:B------:R-:W4:Y:S01]  /*21e0*/  @!P3 LDG.E R16, desc[UR14][R16.64] ;  /* 0x0000000e1010b981 */ /* 0x000f22000c1e1900 */
[----:B------:R-:W-:-:S04]  /*21f0*/  @!P1 MOV R29, 0x400 ;  /* 0x00000400001d9802 */ /* 0x000fc80000000f00 */
[----:B0-----:R-:W-:Y:S02]  /*2200*/  @!P1 LEA R24, R24, R29, 0x18 ;  /* 0x0000001d18189211 */ /* 0x001fe400078ec0ff */
[----:B------:R-:W-:-:S04]  /*2210*/  @!P2 MOV R29, 0x400 ;  /* 0x00000400001da802 */ /* 0x000fc80000000f00 */
[----:B-----5:R-:W-:Y:S02]  /*2220*/  @!P2 LEA R25, R25, R29, 0x18 ;  /* 0x0000001d1919a211 */ /* 0x020fe400078ec0ff */
[----:B------:R-:W-:-:S04]  /*2230*/  @!P3 MOV R29, 0x400 ;  /* 0x00000400001db802 */ /* 0x000fc80000000f00 */
[----:B------:R-:W-:Y:S01]  /*2240*/  @!P3 LEA R26, R26, R29, 0x18 ;  /* 0x0000001d1a1ab211 */ /* 0x000fe200078ec0ff */
[----:B------:R-:W-:Y:S01]  /*2250*/  @!P2 IMAD R22, R22, 0x4, R25 ;  /* 0x000000041616a824 */ /* 0x000fe200078e0219 */
[----:B------:R-:W-:-:S03]  /*2260*/  @!P1 LEA R23, R23, R24, 0x2 ;  /* 0x0000001817179211 */ /* 0x000fc600078e10ff */
[----:B------:R-:W-:Y:S01]  /*2270*/  @!P3 IMAD R21, R21, 0x4, R26 ;  /* 0x000000041515b824 */ /* 0x000fe200078e021a */
[----:B------:R-:W-:-:S04]  /*2280*/  UIADD3 UR4, UPT, UPT, UR4, 0x4, URZ ;  /* 0x0000000404047890 */ /* 0x000fc8000fffe0ff */
[----:B------:R-:W-:Y:S01]  /*2290*/  UISETP.NE.AND UP1, UPT, UR4, UR12, UPT ;  /* 0x0000000c0400728c */ /* 0x000fe2000bf25270 */
[----:B------:R-:W-:Y:S01]  /*22a0*/  VIADD R20, R20, UR16 ;  /* 0x0000001014147c36 */ /* 0x000fe20008000000 */
[----:B---3--:R0:W-:Y:S04]  /*22b0*/  @!P0 STS [R11+0x20], R28 ;  /* 0x0000201c0b008388 */ /* 0x0081e80000000800 */
[----:B--2---:R0:W-:Y:S04]  /*22c0*/  @!P1 STS [R23+0x20], R18 ;  /* 0x0000201217009388 */ /* 0x0041e80000000800 */
[----:B----4-:R0:W-:Y:S04]  /*22d0*/  @!P2 STS [R22+0x20], R27 ;  /* 0x0000201b1600a388 */ /* 0x0101e80000000800 */
[----:B------:R0:W-:Y:S01]  /*22e0*/  @!P3 STS [R21+0x20], R16 ;  /* 0x000020101500b388 */ /* 0x0001e20000000800 */
[----:B------:R-:W-:Y:S05]  /*22f0*/  BRA.U UP1, `(.L_x_20) ;  /* 0xfffffffd01347547 */ /* 0x000fea000b83ffff */
.L_x_19:
[----:B------:R-:W-:Y:S05]  /*2300*/  BRA.U !UP0, `(.L_x_21) ;  /* 0x0000000108bc7547 */ /* 0x000fea000b800000 */
[----:B------:R-:W-:Y:S01]  /*2310*/  IADD3 R17, PT, PT, R8, R20, RZ ;  /* 0x0000001408117210 */ /* 0x000fe20007ffe0ff */
[----:B------:R-:W-:Y:S03]  /*2320*/  BSSY.RECONVERGENT B0, `(.L_x_22) ;  /* 0x000000c000007945 */ /* 0x000fe60003800200 */
[----:B------:R-:W-:-:S13]  /*2330*/  ISETP.GE.U32.AND P0, PT, R17, R10, PT ;  /* 0x0000000a1100720c */ /* 0x000fda0003f06070 */
[----:B------:R-:W-:Y:S05]  /*2340*/  @P0 BRA `(.L_x_23) ;  /* 0x0000000000240947 */ /* 0x000fea0003800000 */
[----:B-1----:R-:W1:Y:S01]  /*2350*/  LDC.64 R14, c[0x0][0x390] ;  /* 0x0000e400ff0e7b82 */ /* 0x002e620000000a00 */
[----:B0-----:R-:W-:-:S04]  /*2360*/  IMAD.IADD R11, R9, 0x1, R20 ;  /* 0x00000001090b7824 */ /* 0x001fc800078e0214 */
[----:B-1----:R-:W-:-:S06]  /*2370*/  IMAD.WIDE.U32 R14, R11, 0x4, R14 ;  /* 0x000000040b0e7825 */ /* 0x002fcc00078e000e */
[----:B------:R-:W3:Y:S01]  /*2380*/  LDG.E R14, desc[UR14][R14.64] ;  /* 0x0000000e0e0e7981 */ /* 0x000ee2000c1e1900 */
[----:B------:R-:W0:Y:S01]  /*2390*/  S2UR UR8, SR_CgaCtaId ;  /* 0x00000000000879c3 */ /* 0x000e220000008800 */
[----:B------:R-:W-:Y:S02]  /*23a0*/  UMOV UR4, 0x400 ;  /* 0x0000040000047882 */ /* 0x000fe40000000000 */
[----:B0-----:R-:W-:-:S06]  /*23b0*/  ULEA UR4, UR8, UR4, 0x18 ;  /* 0x0000000408047291 */ /* 0x001fcc000f8ec0ff */
[----:B------:R-:W-:-:S05]  /*23c0*/  LEA R11, R17, UR4, 0x2 ;  /* 0x00000004110b7c11 */ /* 0x000fca000f8e10ff */
[----:B---3--:R3:W-:Y:S02]  /*23d0*/  STS [R11+0x20], R14 ;  /* 0x0000200e0b007388 */ /* 0x0087e40000000800 */
.L_x_23:
[----:B------:R-:W-:Y:S05]  /*23e0*/  BSYNC.RECONVERGENT B0 ;  /* 0x0000000000007941 */ /* 0x000fea0003800200 */
.L_x_22:
[----:B------:R-:W-:-:S09]  /*23f0*/  UISETP.NE.AND UP0, UPT, UR17, 0x1, UPT ;  /* 0x000000011100788c */ /* 0x000fd2000bf05270 */
[----:B------:R-:W-:Y:S05]  /*2400*/  BRA.U !UP0, `(.L_x_21) ;  /* 0x00000001087c7547 */ /* 0x000fea000b800000 */
[----:B------:R-:W-:Y:S01]  /*2410*/  VIADD R17, R17, UR16 ;  /* 0x0000001011117c36 */ /* 0x000fe20008000000 */
[----:B------:R-:W-:Y:S01]  /*2420*/  BSSY.RECONVERGENT B0, `(.L_x_24) ;  /* 0x000000d000007945 */ /* 0x000fe20003800200 */
[----:B------:R-:W-:-:S03]  /*2430*/  VIADD R20, R20, UR16 ;  /* 0x0000001014147c36 */ /* 0x000fc60008000000 */
[----:B------:R-:W-:-:S13]  /*2440*/  ISETP.GE.U32.AND P0, PT, R17, R10, PT ;  /* 0x0000000a1100720c */ /* 0x000fda0003f06070 */
[----:B------:R-:W-:Y:S05]  /*2450*/  @P0 BRA `(.L_x_25) ;  /* 0x0000000000240947 */ /* 0x000fea0003800000 */
[----:B-1-3--:R-:W1:Y:S01]  /*2460*/  LDC.64 R14, c[0x0][0x390] ;  /* 0x0000e400ff0e7b82 */ /* 0x00ae620000000a00 */
[----:B0-----:R-:W-:-:S05]  /*2470*/  IADD3 R11, PT, PT, R9, R20, RZ ;  /* 0x00000014090b7210 */ /* 0x001fca0007ffe0ff */
[----:B-1----:R-:W-:-:S06]  /*2480*/  IMAD.WIDE.U32 R14, R11, 0x4, R14 ;  /* 0x000000040b0e7825 */ /* 0x002fcc00078e000e */
[----:B------:R-:W3:Y:S01]  /*2490*/  LDG.E R14, desc[UR14][R14.64] ;  /* 0x0000000e0e0e7981 */ /* 0x000ee2000c1e1900 */
[----:B------:R-:W0:Y:S01]  /*24a0*/  S2UR UR8, SR_CgaCtaId ;  /* 0x00000000000879c3 */ /* 0x000e220000008800 */
[----:B------:R-:W-:Y:S02]  /*24b0*/  UMOV UR4, 0x400 ;  /* 0x0000040000047882 */ /* 0x000fe40000000000 */
[----:B0-----:R-:W-:-:S06]  /*24c0*/  ULEA UR4, UR8, UR4, 0x18 ;  /* 0x0000000408047291 */ /* 0x001fcc000f8ec0ff */
[----:B------:R-:W-:-:S05]  /*24d0*/  LEA R11, R17, UR4, 0x2 ;  /* 0x00000004110b7c11 */ /* 0x000fca000f8e10ff */
[----:B---3--:R4:W-:Y:S02]  /*24e0*/  STS [R11+0x20], R14 ;  /* 0x0000200e0b007388 */ /* 0x0089e40000000800 */
.L_x_25:
[----:B------:R-:W-:Y:S05]  /*24f0*/  BSYNC.RECONVERGENT B0 ;  /* 0x0000000000007941 */ /* 0x000fea0003800200 */
.L_x_24:
[----:B------:R-:W-:-:S09]  /*2500*/  UISETP.NE.AND UP0, UPT, UR17, 0x2, UPT ;  /* 0x000000021100788c */ /* 0x000fd2000bf05270 */
[----:B------:R-:W-:Y:S05]  /*2510*/  BRA.U !UP0, `(.L_x_21) ;  /* 0x0000000108387547 */ /* 0x000fea000b800000 */
[----:B------:R-:W-:Y:S01]  /*2520*/  VIADD R17, R17, UR16 ;  /* 0x0000001011117c36 */ /* 0x000fe20008000000 */
[----:B------:R-:W-:Y:S04]  /*2530*/  BSSY.RECONVERGENT B0, `(.L_x_21) ;  /* 0x000000c000007945 */ /* 0x000fe80003800200 */
[----:B------:R-:W-:-:S13]  /*2540*/  ISETP.GE.U32.AND P0, PT, R17, R10, PT ;  /* 0x0000000a1100720c */ /* 0x000fda0003f06070 */
[----:B------:R-:W-:Y:S05]  /*2550*/  @P0 BRA `(.L_x_26) ;  /* 0x0000000000240947 */ /* 0x000fea0003800000 */
[----:B-1-34-:R-:W1:Y:S01]  /*2560*/  LDC.64 R14, c[0x0][0x390] ;  /* 0x0000e400ff0e7b82 */ /* 0x01ae620000000a00 */
[----:B------:R-:W-:-:S05]  /*2570*/  IADD3 R9, PT, PT, R9, UR16, R20 ;  /* 0x0000001009097c10 */ /* 0x000fca000fffe014 */
[----:B-1----:R-:W-:-:S06]  /*2580*/  IMAD.WIDE.U32 R14, R9, 0x4, R14 ;  /* 0x00000004090e7825 */ /* 0x002fcc00078e000e */
[----:B------:R-:W3:Y:S01]  /*2590*/  LDG.E R14, desc[UR14][R14.64] ;  /* 0x0000000e0e0e7981 */ /* 0x000ee2000c1e1900 */
[----:B------:R-:W1:Y:S01]  /*25a0*/  S2UR UR8, SR_CgaCtaId ;  /* 0x00000000000879c3 */ /* 0x000e620000008800 */
[----:B------:R-:W-:Y:S02]  /*25b0*/  UMOV UR4, 0x400 ;  /* 0x0000040000047882 */ /* 0x000fe40000000000 */
[----:B-1----:R-:W-:-:S06]  /*25c0*/  ULEA UR4, UR8, UR4, 0x18 ;  /* 0x0000000408047291 */ /* 0x002fcc000f8ec0ff */
[----:B------:R-:W-:-:S05]  /*25d0*/  LEA R9, R17, UR4, 0x2 ;  /* 0x0000000411097c11 */ /* 0x000fca000f8e10ff */
[----:B---3--:R1:W-:Y:S02]  /*25e0*/  STS [R9+0x20], R14 ;  /* 0x0000200e09007388 */ /* 0x0083e40000000800 */
.L_x_26:
[----:B------:R-:W-:Y:S05]  /*25f0*/  BSYNC.RECONVERGENT B0 ;  /* 0x0000000000007941 */ /* 0x000fea0003800200 */
.L_x_21:
[----:B------:R-:W5:Y:S01]  /*2600*/  S2UR UR8, SR_CgaCtaId ;  /* 0x00000000000879c3 */ /* 0x000f620000008800 */
[----:B------:R-:W-:-:S07]  /*2610*/  ULOP3.LUT UR9, UR11, 0xffff, URZ, 0xc0, !UPT ;  /* 0x0000ffff0b097892 */ /* 0x000fce000f8ec0ff */
[----:B------:R-:W-:Y:S01]  /*2620*/  BAR.SYNC.DEFER_BLOCKING 0x0 ;  /* 0x0000000000007b1d */ /* 0x000fe20000010000 */
[----:B-1----:R-:W-:Y:S01]  /*2630*/  IMAD.IADD R9, R6, 0x1, -R7 ;  /* 0x0000000106097824 */ /* 0x002fe200078e0a07 */
[----:B------:R-:W-:Y:S02]  /*2640*/  VIMNMX R0, PT, PT, R0, 0x8, PT ;  /* 0x0000000800007848 */ /* 0x000fe40003fe0100 */
[----:B------:R-:W-:Y:S01]  /*2650*/  VIMNMX R10, PT, PT, R10, 0x8, PT ;  /* 0x000000080a0a7848 */ /* 0x000fe20003fe0100 */
[----:B0--34-:R-:W-:Y:S01]  /*2660*/  IMAD R11, R8, UR9, RZ ;  /* 0x00000009080b7c24 */ /* 0x019fe2000f8e02ff */
[----:B------:R-:W-:Y:S01]  /*2670*/  BSSY.RECONVERGENT B1, `(.L_x_27) ;  /* 0x0000035000017945 */ /* 0x000fe20003800200 */
[----:B------:R-:W-:Y:S01]  /*2680*/  VIADD R14, R9, -UR6 ;  /* 0x80000006090e7c36 */ /* 0x000fe20008000000 */
[----:B------:R-:W-:-:S04]  /*2690*/  UMOV UR4, 0x400 ;  /* 0x0000040000047882 */ /* 0x000fc80000000000 */
[C---:B------:R-:W-:Y:S02]  /*26a0*/  VIMNMX R17, PT, PT, R11.reuse, R14, PT ;  /* 0x0000000e0b117248 */ /* 0x040fe40003fe0100 */
[----:B------:R-:W-:Y:S02]  /*26b0*/  VIADDMNMX R11, R11, UR9, R14, PT ;  /* 0x000000090b0b7c46 */ /* 0x000fe4000b80010e */
[CC--:B------:R-:W-:Y:S01]  /*26c0*/  ISETP.GE.AND P0, PT, R17.reuse, R10.reuse, PT ;  /* 0x0000000a1100720c */ /* 0x0c0fe20003f06270 */
[C---:B------:R-:W-:Y:S01]  /*26d0*/  IMAD.IADD R16, R17.reuse, 0x1, -R0 ;  /* 0x0000000111107824 */ /* 0x040fe200078e0a00 */
[C---:B------:R-:W-:Y:S02]  /*26e0*/  IADD3 R15, PT, PT, R17.reuse, -R10, RZ ;  /* 0x8000000a110f7210 */ /* 0x040fe40007ffe0ff */
[CC--:B------:R-:W-:Y:S02]  /*26f0*/  VIMNMX R23, PT, PT, R17.reuse, R0.reuse, PT ;  /* 0x0000000011177248 */ /* 0x0c0fe40003fe0100 */
[----:B------:R-:W-:Y:S01]  /*2700*/  ISETP.GE.AND P1, PT, R17, R0, PT ;  /* 0x000000001100720c */ /* 0x000fe20003f26270 */
[----:B-----5:R-:W-:Y:S01]  /*2710*/  ULEA UR4, UR8, UR4, 0x18 ;  /* 0x0000000408047291 */ /* 0x020fe2000f8ec0ff */
[----:B------:R-:W-:Y:S01]  /*2720*/  SEL R14, R15, RZ, P0 ;  /* 0x000000ff0f0e7207 */ /* 0x000fe20000000000 */
[----:B------:R-:W-:Y:S01]  /*2730*/  IMAD.IADD R17, R17, 0x1, -R23 ;  /* 0x0000000111117824 */ /* 0x000fe200078e0a17 */
[----:B------:R-:W-:-:S09]  /*2740*/  SEL R15, R16, RZ, P1 ;  /* 0x000000ff100f7207 */ /* 0x000fd20000800000 */
.L_x_32:
[----:B------:R-:W-:Y:S01]  /*2750*/  ISETP.GE.AND P0, PT, R17, R10, PT ;  /* 0x0000000a1100720c */ /* 0x000fe20003f06270 */
[----:B------:R-:W-:Y:S04]  /*2760*/  BSSY.RECONVERGENT B2, `(.L_x_28) ;  /* 0x0000024000027945 */ /* 0x000fe80003800200 */
[----:B------:R-:W-:Y:S01]  /*2770*/  BSSY.RELIABLE B0, `(.L_x_29) ;  /* 0x0000017000007945 */ /* 0x000fe20003800100 */
[C---:B------:R-:W-:Y:S01]  /*2780*/  LEA R21, R23.reuse, UR4, 0x2 ;  /* 0x0000000417157c11 */ /* 0x040fe2000f8e10ff */
[----:B------:R-:W-:Y:S01]  /*2790*/  IMAD.MOV.U32 R16, RZ, RZ, R23 ;  /* 0x000000ffff107224 */ /* 0x000fe200078e0017 */
[----:B------:R-:W-:Y:S02]  /*27a0*/  ISETP.LT.OR P0, PT, R23, 0x1, P0 ;  /* 0x000000011700780c */ /* 0x000fe40000701670 */
[----:B------:R-:W-:-:S02]  /*27b0*/  LEA R22, R17, UR4, 0x2 ;  /* 0x0000000411167c11 */ /* 0x000fc4000f8e10ff */
[----:B--2---:R-:W-:-:S09]  /*27c0*/  MOV R18, R17 ;  /* 0x0000001100127202 */ /* 0x004fd20000000f00 */
[----:B------:R-:W-:Y:S05]  /*27d0*/  @P0 BRA `(.L_x_30) ;  /* 0x00000000002c0947 */ /* 0x000fea0003800000 */
[----:B------:R-:W-:Y:S04]  /*27e0*/  LDS R19, [R21+-0x4] ;  /* 0xfffffc0015137984 */ /* 0x000fe80000000800 */
[----:B------:R-:W0:Y:S02]  /*27f0*/  LDS R20, [R22+0x20] ;  /* 0x0000200016147984 */ /* 0x000e240000000800 */
[----:B0-----:R-:W-:-:S13]  /*2800*/  ISETP.GT.AND P1, PT, R19, R20, PT ;  /* 0x000000141300720c */ /* 0x001fda0003f24270 */
[----:B------:R-:W-:Y:S01]  /*2810*/  @P1 IADD3 R19, PT, PT, R23, 0x1, -R14 ;  /* 0x0000000117131810 */ /* 0x000fe20007ffe80e */
[----:B------:R-:W-:Y:S05]  /*2820*/  @P1 BREAK.RELIABLE B0 ;  /* 0x0000000000001942 */ /* 0x000fea0003800100 */
[----:B------:R-:W-:Y:S01]  /*2830*/  @P1 SHF.R.S32.HI R20, RZ, 0x1, R19 ;  /* 0x00000001ff141819 */ /* 0x000fe20000011413 */
[----:B------:R-:W-:Y:S01]  /*2840*/  @P1 IMAD.MOV.U32 R15, RZ, RZ, R18 ;  /* 0x000000ffff0f1224 */ /* 0x000fe200078e0012 */
[----:B------:R-:W-:-:S03]  /*2850*/  @P1 PLOP3.LUT P0, PT, PT, PT, PT, 0x8, 0x80 ;  /* 0x000000000080181c */ /* 0x000fc60003f0e170 */
[--C-:B------:R-:W-:Y:S02]  /*2860*/  @P1 IMAD.IADD R17, R17, 0x1, R20.reuse ;  /* 0x0000000111111824 */ /* 0x100fe400078e0214 */
[----:B------:R-:W-:Y:S01]  /*2870*/  @P1 IMAD.IADD R23, R23, 0x1, -R20 ;  /* 0x0000000117171824 */ /* 0x000fe200078e0a14 */
[----:B------:R-:W-:Y:S07]  /*2880*/  @P1 BRA `(.L_x_31) ;  /* 0x0000000000441947 */ /* 0x000fee0003800000 */
.L_x_30:
[----:B------:R-:W-:Y:S02]  /*2890*/  ISETP.GE.AND P1, PT, R23, R0, PT ;  /* 0x000000001700720c */ /* 0x000fe40003f26270 */
[----:B------:R-:W-:Y:S02]  /*28a0*/  PLOP3.LUT P0, PT, PT, PT, PT, 0x80, 0x8 ;  /* 0x000000000008781c */ /* 0x000fe40003f0f070 */
[----:B------:R-:W-:-:S13]  /*28b0*/  ISETP.LT.OR P1, PT, R17, 0x1, P1 ;  /* 0x000000011100780c */ /* 0x000fda0000f21670 */
[----:B------:R-:W-:Y:S05]  /*28c0*/  @P1 BREAK.RELIABLE B0 ;  /* 0x0000000000001942 */ /* 0x000fea0003800100 */
[----:B------:R-:W-:Y:S05]  /*28d0*/  @P1 BRA `(.L_x_31) ;  /* 0x0000000000301947 */ /* 0x000fea0003800000 */
[----:B------:R-:W-:Y:S05]  /*28e0*/  BSYNC.RELIABLE B0 ;  /* 0x0000000000007941 */ /* 0x000fea0003800100 */
.L_x_29:
[----:B------:R-:W-:Y:S01]  /*28f0*/  LDS R17, [R22+0x1c] ;  /* 0x00001c0016117984 */ /* 0x000fe20000000800 */
[----:B------:R-:W-:-:S03]  /*2900*/  MOV R23, R16 ;  /* 0x0000001000177202 */ /* 0x000fc60000000f00 */
[----:B------:R-:W0:Y:S02]  /*2910*/  LDS R20, [R21] ;  /* 0x0000000015147984 */ /* 0x000e240000000800 */
[----:B0-----:R-:W-:-:S13]  /*2920*/  ISETP.GE.AND P1, PT, R17, R20, PT ;  /* 0x000000141100720c */ /* 0x001fda0003f26270 */
[----:B------:R-:W-:Y:S01]  /*2930*/  @P1 IADD3 R17, PT, PT, R18, 0x1, -R15 ;  /* 0x0000000112111810 */ /* 0x000fe20007ffe80f */
[----:B------:R-:W-:Y:S01]  /*2940*/  @P1 IMAD.MOV.U32 R14, RZ, RZ, R16 ;  /* 0x000000ffff0e1224 */ /* 0x000fe200078e0010 */
[----:B------:R-:W-:Y:S02]  /*2950*/  @P1 PLOP3.LUT P0, PT, PT, PT, PT, 0x8, 0x80 ;  /* 0x000000000080181c */ /* 0x000fe40003f0e170 */
[----:B------:R-:W-:Y:S01]  /*2960*/  @P1 SHF.R.S32.HI R19, RZ, 0x1, R17 ;  /* 0x00000001ff131819 */ /* 0x000fe20000011411 */
[----:B------:R-:W-:-:S03]  /*2970*/  IMAD.MOV.U32 R17, RZ, RZ, R18 ;  /* 0x000000ffff117224 */ /* 0x000fc600078e0012 */
[----:B------:R-:W-:Y:S01]  /*2980*/  @P1 IADD3 R17, PT, PT, R18, -R19, RZ ;  /* 0x8000001312111210 */ /* 0x000fe20007ffe0ff */
[----:B------:R-:W-:-:S07]  /*2990*/  @P1 IMAD.IADD R23, R16, 0x1, R19 ;  /* 0x0000000110171824 */ /* 0x000fce00078e0213 */
.L_x_31:
[----:B------:R-:W-:Y:S05]  /*29a0*/  BSYNC.RECONVERGENT B2 ;  /* 0x0000000000027941 */ /* 0x000fea0003800200 */
.L_x_28:
[----:B------:R-:W-:Y:S05]  /*29b0*/  @!P0 BRA `(.L_x_32) ;  /* 0xfffffffc00648947 */ /* 0x000fea000383ffff */
[----:B------:R-:W-:Y:S05]  /*29c0*/  BSYNC.RECONVERGENT B1 ;  /* 0x0000000000017941 */ /* 0x000fea0003800200 */
.L_x_27:
[----:B------:R-:W-:Y:S05]  /*29d0*/  WARPSYNC.ALL ;  /* 0x0000000000007948 */ /* 0x000fea0003800000 */
[----:B------:R-:W0:Y:S01]  /*29e0*/  S2UR UR8, SR_CgaCtaId ;  /* 0x00000000000879c3 */ /* 0x000e220000008800 */
[C---:B------:R-:W-:Y:S01]  /*29f0*/  IMAD.IADD R15, R11.reuse, 0x1, -R10 ;  /* 0x000000010b0f7824 */ /* 0x040fe200078e0a0a */
[C---:B------:R-:W-:Y:S01]  /*2a00*/  VIMNMX R24, PT, PT, R11.reuse, R0, PT ;  /* 0x000000000b187248 */ /* 0x040fe20003fe0100 */
[C---:B------:R-:W-:Y:S01]  /*2a10*/  IMAD.IADD R14, R11.reuse, 0x1, -R0 ;  /* 0x000000010b0e7824 */ /* 0x040fe200078e0a00 */
[C---:B------:R-:W-:Y:S01]  /*2a20*/  ISETP.GE.AND P0, PT, R11.reuse, R10, PT ;  /* 0x0000000a0b00720c */ /* 0x040fe20003f06270 */
[----:B------:R-:W-:Y:S01]  /*2a30*/  BSSY.RECONVERGENT B2, `(.L_x_33) ;  /* 0x000002e000027945 */ /* 0x000fe20003800200 */
[C---:B------:R-:W-:Y:S01]  /*2a40*/  ISETP.GE.AND P1, PT, R11.reuse, R0, PT ;  /* 0x000000000b00720c */ /* 0x040fe20003f26270 */
[----:B------:R-:W-:Y:S01]  /*2a50*/  IMAD.IADD R19, R11, 0x1, -R24 ;  /* 0x000000010b137824 */ /* 0x000fe200078e0a18 */
[----:B------:R-:W-:Y:S01]  /*2a60*/  SEL R15, R15, RZ, P0 ;  /* 0x000000ff0f0f7207 */ /* 0x000fe20000000000 */
[----:B------:R-:W-:Y:S01]  /*2a70*/  UMOV UR4, 0x400 ;  /* 0x0000040000047882 */ /* 0x000fe20000000000 */
[----:B------:R-:W-:Y:S01]  /*2a80*/  SEL R14, R14, RZ, P1 ;  /* 0x000000ff0e0e7207 */ /* 0x000fe20000800000 */
[----:B0-----:R-:W-:-:S12]  /*2a90*/  ULEA UR4, UR8, UR4, 0x18 ;  /* 0x0000000408047291 */ /* 0x001fd8000f8ec0ff */
.L_x_38:
[C---:B------:R-:W-:Y:S01]  /*2aa0*/  ISETP.GE.AND P0, PT, R19.reuse, R10, PT ;  /* 0x0000000a1300720c */ /* 0x040fe20003f06270 */
[----:B------:R-:W-:Y:S04]  /*2ab0*/  BSSY.RECONVERGENT B3, `(.L_x_34) ;  /* 0x0000024000037945 */ /* 0x000fe80003800200 */
[----:B------:R-:W-:Y:S01]  /*2ac0*/  BSSY.RELIABLE B1, `(.L_x_35) ;  /* 0x0000017000017945 */ /* 0x000fe20003800100 */
[C---:B------:R-:W-:Y:S01]  /*2ad0*/  LEA R20, R24.reuse, UR4, 0x2 ;  /* 0x0000000418147c11 */ /* 0x040fe2000f8e10ff */
[----:B------:R-:W-:Y:S01]  /*2ae0*/  IMAD.MOV.U32 R17, RZ, RZ, R19 ;  /* 0x000000ffff117224 */ /* 0x000fe200078e0013 */
[----:B------:R-:W-:Y:S02]  /*2af0*/  ISETP.LT.OR P0, PT, R24, 0x1, P0 ;  /* 0x000000011800780c */ /* 0x000fe40000701670 */
[----:B------:R-:W-:-:S02]  /*2b00*/  LEA R22, R19, UR4, 0x2 ;  /* 0x0000000413167c11 */ /* 0x000fc4000f8e10ff */
[----:B------:R-:W-:-:S09]  /*2b10*/  MOV R16, R24 ;  /* 0x0000001800107202 */ /* 0x000fd20000000f00 */
[----:B------:R-:W-:Y:S05]  /*2b20*/  @P0 BRA `(.L_x_36) ;  /* 0x00000000002c0947 */ /* 0x000fea0003800000 */
[----:B------:R-:W-:Y:S04]  /*2b30*/  LDS R18, [R20+-0x4] ;  /* 0xfffffc0014127984 */ /* 0x000fe80000000800 */
[----:B------:R-:W0:Y:S02]  /*2b40*/  LDS R21, [R22+0x20] ;  /* 0x0000200016157984 */ /* 0x000e240000000800 */
[----:B0-----:R-:W-:-:S13]  /*2b50*/  ISETP.GT.AND P1, PT, R18, R21, PT ;  /* 0x000000151200720c */ /* 0x001fda0003f24270 */
[----:B------:R-:W-:Y:S01]  /*2b60*/  @P1 IADD3 R18, PT, PT, R24, 0x1, -R15 ;  /* 0x0000000118121810 */ /* 0x000fe20007ffe80f */
[----:B------:R-:W-:Y:S05]  /*2b70*/  @P1 BREAK.RELIABLE B1 ;  /* 0x0000000000011942 */ /* 0x000fea0003800100 */
[----:B------:R-:W-:Y:S02]  /*2b80*/  @P1 SHF.R.S32.HI R18, RZ, 0x1, R18 ;  /* 0x00000001ff121819 */ /* 0x000fe40000011412 */
[----:B------:R-:W-:Y:S02]  /*2b90*/  @P1 PLOP3.LUT P0, PT, PT, PT, PT, 0x8, 0x80 ;  /* 0x000000000080181c */ /* 0x000fe40003f0e170 */
[----:B------:R-:W-:Y:S01]  /*2ba0*/  @P1 MOV R14, R17 ;  /* 0x00000011000e1202 */ /* 0x000fe20000000f00 */
[----:B------:R-:W-:-:S02]  /*2bb0*/  @P1 IMAD.IADD R19, R19, 0x1, R18 ;  /* 0x0000000113131824 */ /* 0x000fc400078e0212 */
[----:B------:R-:W-:Y:S01]  /*2bc0*/  @P1 IMAD.IADD R24, R24, 0x1, -R18 ;  /* 0x0000000118181824 */ /* 0x000fe200078e0a12 */
[----:B------:R-:W-:Y:S07]  /*2bd0*/  @P1 BRA `(.L_x_37) ;  /* 0x0000000000441947 */ /* 0x000fee0003800000 */
.L_x_36:
[----:B------:R-:W-:Y:S02]  /*2be0*/  ISETP.GE.AND P1, PT, R24, R0, PT ;  /* 0x000000001800720c */ /* 0x000fe40003f26270 */
[----:B------:R-:W-:Y:S02]  /*2bf0*/  PLOP3.LUT P0, PT, PT, PT, PT, 0x80, 0x8 ;  /* 0x000000000008781c */ /* 0x000fe40003f0f070 */
[----:B------:R-:W-:-:S13]  /*2c00*/  ISETP.LT.OR P1, PT, R19, 0x1, P1 ;  /* 0x000000011300780c */ /* 0x000fda0000f21670 */
[----:B------:R-:W-:Y:S05]  /*2c10*/  @P1 BREAK.RELIABLE B1 ;  /* 0x0000000000011942 */ /* 0x000fea0003800100 */
[----:B------:R-:W-:Y:S05]  /*2c20*/  @P1 BRA `(.L_x_37) ;  /* 0x0000000000301947 */ /* 0x000fea0003800000 */
[----:B------:R-:W-:Y:S05]  /*2c30*/  BSYNC.RELIABLE B1 ;  /* 0x0000000000017941 */ /* 0x000fea0003800100 */
.L_x_35:
[----:B------:R-:W-:Y:S01]  /*2c40*/  LDS R18, [R22+0x1c] ;  /* 0x00001c0016127984 */ /* 0x000fe20000000800 */
[----:B------:R-:W-:-:S03]  /*2c50*/  IMAD.MOV.U32 R24, RZ, RZ, R16 ;  /* 0x000000ffff187224 */ /* 0x000fc600078e0010 */
[----:B------:R-:W0:Y:S02]  /*2c60*/  LDS R19, [R20] ;  /* 0x0000000014137984 */ /* 0x000e240000000800 */
[----:B0-----:R-:W-:Y:S01]  /*2c70*/  ISETP.GE.AND P1, PT, R18, R19, PT ;  /* 0x000000131200720c */ /* 0x001fe20003f26270 */
[----:B------:R-:W-:-:S12]  /*2c80*/  IMAD.MOV.U32 R19, RZ, RZ, R17 ;  /* 0x000000ffff137224 */ /* 0x000fd800078e0011 */
[----:B------:R-:W-:Y:S01]  /*2c90*/  @P1 IADD3 R18, PT, PT, R17, 0x1, -R14 ;  /* 0x0000000111121810 */ /* 0x000fe20007ffe80e */
[----:B------:R-:W-:Y:S01]  /*2ca0*/  @P1 IMAD.MOV.U32 R15, RZ, RZ, R16 ;  /* 0x000000ffff0f1224 */ /* 0x000fe200078e0010 */
[----:B------:R-:W-:Y:S02]  /*2cb0*/  @P1 PLOP3.LUT P0, PT, PT, PT, PT, 0x8, 0x80 ;  /* 0x000000000080181c */ /* 0x000fe40003f0e170 */
[----:B------:R-:W-:-:S04]  /*2cc0*/  @P1 SHF.R.S32.HI R18, RZ, 0x1, R18 ;  /* 0x00000001ff121819 */ /* 0x000fc80000011412 */
[----:B------:R-:W-:Y:S01]  /*2cd0*/  @P1 IADD3 R24, PT, PT, R16, R18, RZ ;  /* 0x0000001210181210 */ /* 0x000fe20007ffe0ff */
[----:B------:R-:W-:-:S07]  /*2ce0*/  @P1 IMAD.IADD R19, R17, 0x1, -R18 ;  /* 0x0000000111131824 */ /* 0x000fce00078e0a12 */
.L_x_37:
[----:B------:R-:W-:Y:S05]  /*2cf0*/  BSYNC.RECONVERGENT B3 ;  /* 0x0000000000037941 */ /* 0x000fea0003800200 */
.L_x_34:
[----:B------:R-:W-:Y:S05]  /*2d00*/  @!P0 BRA `(.L_x_38) ;  /* 0xfffffffc00648947 */ /* 0x000fea000383ffff */
[----:B------:R-:W-:Y:S05]  /*2d10*/  BSYNC.RECONVERGENT B2 ;  /* 0x0000000000027941 */ /* 0x000fea0003800200 */
.L_x_33:
[----:B------:R-:W-:Y:S05]  /*2d20*/  WARPSYNC.ALL ;  /* 0x0000000000007948 */ /* 0x000fea0003800000 */
[----:B------:R-:W-:Y:S01]  /*2d30*/  ULOP3.LUT UR4, UR11, 0xffff, URZ, 0xc0, !UPT ;  /* 0x0000ffff0b047892 */ /* 0x000fe2000f8ec0ff */
[----:B------:R-:W-:Y:S01]  /*2d40*/  VIADD R15, R9, -UR6 ;  /* 0x80000006090f7c36 */ /* 0x000fe20008000000 */
[----:B------:R-:W0:Y:S01]  /*2d50*/  S2R R19, SR_CgaCtaId ;  /* 0x0000000000137919 */ /* 0x000e220000008800 */
[----:B------:R-:W1:Y:S01]  /*2d60*/  LDCU.64 UR8, c[0x0][0x3a0] ;  /* 0x00007400ff0877ac */ /* 0x000e620008000a00 */
[----:B------:R-:W-:Y:S01]  /*2d70*/  IADD3 R18, PT, PT, -R23, R24, RZ ;  /* 0x0000001817127210 */ /* 0x000fe20007ffe1ff */
[----:B------:R-:W-:Y:S01]  /*2d80*/  BSSY.RECONVERGENT B2, `(.L_x_39) ;  /* 0x000002b000027945 */ /* 0x000fe20003800200 */
[----:B------:R-:W-:Y:S01]  /*2d90*/  IMAD R0, R8, UR4, RZ ;  /* 0x0000000408007c24 */ /* 0x000fe2000f8e02ff */
[----:B------:R-:W-:Y:S01]  /*2da0*/  SHF.R.S32.HI R21, RZ, 0x1f, R7 ;  /* 0x0000001fff157819 */ /* 0x000fe20000011407 */
[----:B------:R-:W-:-:S02]  /*2db0*/  IMAD.MOV.U32 R26, RZ, RZ, RZ ;  /* 0x000000ffff1a7224 */ /* 0x000fc400078e00ff */
[----:B------:R-:W-:Y:S01]  /*2dc0*/  IMAD.MOV.U32 R20, RZ, RZ, RZ ;  /* 0x000000ffff147224 */ /* 0x000fe200078e00ff */
[----:B------:R-:W-:-:S04]  /*2dd0*/  VIMNMX R0, PT, PT, R0, R15, PT ;  /* 0x0000000f00007248 */ /* 0x000fc80003fe0100 */
[----:B------:R-:W-:Y:S01]  /*2de0*/  SHF.R.S32.HI R10, RZ, 0x1f, R0 ;  /* 0x0000001fff0a7819 */ /* 0x000fe20000011400 */
[C---:B------:R-:W-:Y:S01]  /*2df0*/  IMAD.IADD R17, R0.reuse, 0x1, -R23 ;  /* 0x0000000100117824 */ /* 0x040fe200078e0a17 */
[----:B------:R-:W-:-:S04]  /*2e00*/  IADD3 R15, P0, P1, R0, UR6, R7 ;  /* 0x00000006000f7c10 */ /* 0x000fc8000f91e007 */
[----:B------:R-:W-:Y:S02]  /*2e10*/  IADD3 R0, PT, PT, R11, -R17, -R24 ;  /* 0x800000110b007210 */ /* 0x000fe40007ffe818 */
[----:B------:R-:W-:Y:S02]  /*2e20*/  IADD3.X R16, PT, PT, R10, RZ, R21, P0, P1 ;  /* 0x000000ff0a107210 */ /* 0x000fe400007e2415 */
[----:B------:R-:W-:Y:S02]  /*2e30*/  VIMNMX R11, PT, PT, R18, R0, PT ;  /* 0x00000000120b7248 */ /* 0x000fe40003fe0100 */
[----:B------:R-:W-:Y:S02]  /*2e40*/  MOV R10, 0x400 ;  /* 0x00000400000a7802 */ /* 0x000fe40000000f00 */
[----:B------:R-:W-:Y:S01]  /*2e50*/  ISETP.GE.AND P0, PT, R11, 0x1, PT ;  /* 0x000000010b00780c */ /* 0x000fe20003f06270 */
[----:B------:R-:W-:Y:S01]  /*2e60*/  IMAD.MOV.U32 R11, RZ, RZ, RZ ;  /* 0x000000ffff0b7224 */ /* 0x000fe200078e00ff */
[----:B-1----:R-:W-:-:S02]  /*2e70*/  LEA R14, P1, R15, UR8, 0x2 ;  /* 0x000000080f0e7c11 */ /* 0x002fc4000f8210ff */
[----:B0-----:R-:W-:Y:S02]  /*2e80*/  LEA R10, R19, R10, 0x18 ;  /* 0x0000000a130a7211 */ /* 0x001fe400078ec0ff */
[----:B------:R-:W-:Y:S02]  /*2e90*/  LEA.HI.X R15, R15, UR9, R16, 0x2, P1 ;  /* 0x000000090f0f7c11 */ /* 0x000fe400088f1410 */
[----:B------:R-:W-:Y:S01]  /*2ea0*/  LEA R19, R23, R10, 0x2 ;  /* 0x0000000a17137211 */ /* 0x000fe200078e10ff */
[----:B------:R-:W-:-:S04]  /*2eb0*/  IMAD R22, R17, 0x4, R10 ;  /* 0x0000000411167824 */ /* 0x000fc800078e020a */
[----:B------:R-:W-:Y:S05]  /*2ec0*/  @!P0 BRA `(.L_x_40) ;  /* 0x0000000000588947 */ /* 0x000fea0003800000 */
[----:B------:R-:W-:Y:S02]  /*2ed0*/  HFMA2 R26, -RZ, RZ, 0, 0 ;  /* 0x00000000ff1a7431 */ /* 0x000fe400000001ff */
[----:B------:R-:W-:Y:S02]  /*2ee0*/  IMAD.MOV.U32 R20, RZ, RZ, RZ ;  /* 0x000000ffff147224 */ /* 0x000fe400078e00ff */
[----:B------:R-:W-:-:S07]  /*2ef0*/  IMAD.MOV.U32 R11, RZ, RZ, RZ ;  /* 0x000000ffff0b7224 */ /* 0x000fce00078e00ff */
.L_x_41:
[C---:B------:R-:W-:Y:S01]  /*2f00*/  IMAD R21, R26.reuse, 0x4, R19 ;  /* 0x000000041a157824 */ /* 0x040fe200078e0213 */
[C---:B------:R-:W-:Y:S01]  /*2f10*/  IADD3 R27, PT, PT, R11.reuse, 0x1, RZ ;  /* 0x000000010b1b7810 */ /* 0x040fe20007ffe0ff */
[----:B------:R-:W-:Y:S02]  /*2f20*/  IMAD R28, R11, 0x4, R22 ;  /* 0x000000040b1c7824 */ /* 0x000fe400078e0216 */
[----:B------:R-:W-:Y:S02]  /*2f30*/  VIADD R25, R26, 0x1 ;  /* 0x000000011a197836 */ /* 0x000fe40000000000 */
[----:B------:R-:W-:Y:S04]  /*2f40*/  LDS R21, [R21] ;  /* 0x0000000015157984 */ /* 0x000fe80000000800 */
[----:B------:R-:W0:Y:S02]  /*2f50*/  LDS R16, [R28+0x20] ;  /* 0x000020001c107984 */ /* 0x000e240000000800 */
[----:B0-----:R-:W-:-:S02]  /*2f60*/  ISETP.GT.AND P0, PT, R21, R16, PT ;  /* 0x000000101500720c */ /* 0x001fc40003f04270 */
[CC--:B------:R-:W-:Y:S02]  /*2f70*/  ISETP.GT.AND P1, PT, R21.reuse, R16.reuse, PT ;  /* 0x000000101500720c */ /* 0x0c0fe40003f24270 */
[----:B------:R-:W-:Y:S01]  /*2f80*/  VIMNMX R29, PT, PT, R21, R16, PT ;  /* 0x00000010151d7248 */ /* 0x000fe20003fe0100 */
[----:B------:R-:W-:-:S04]  /*2f90*/  IMAD.WIDE.U32 R16, R20, 0x4, R14 ;  /* 0x0000000414107825 */ /* 0x000fc800078e000e */
[----:B------:R-:W-:Y:S01]  /*2fa0*/  VIADD R20, R20, 0x1 ;  /* 0x0000000114147836 */ /* 0x000fe20000000000 */
[----:B------:R0:W-:Y:S03]  /*2fb0*/  STG.E desc[UR14][R16.64], R29 ;  /* 0x0000001d10007986 */ /* 0x0001e6000c10190e */
[----:B------:R-:W-:Y:S02]  /*2fc0*/  @!P0 IMAD.MOV R27, RZ, RZ, R11 ;  /* 0x000000ffff1b8224 */ /* 0x000fe400078e020b */
[----:B------:R-:W-:Y:S02]  /*2fd0*/  @P1 IMAD.MOV R25, RZ, RZ, R26 ;  /* 0x000000ffff191224 */ /* 0x000fe400078e021a */
[----:B------:R-:W-:Y:S01]  /*2fe0*/  IMAD.MOV.U32 R11, RZ, RZ, R27 ;  /* 0x000000ffff0b7224 */ /* 0x000fe200078e001b */
[----:B------:R-:W-:Y:S02]  /*2ff0*/  ISETP.GE.AND P0, PT, R27, R0, PT ;  /* 0x000000001b00720c */ /* 0x000fe40003f06270 */
[----:B------:R-:W-:-:S02]  /*3000*/  ISETP.LT.AND P1, PT, R25, R18, PT ;  /* 0x000000121900720c */ /* 0x000fc40003f21270 */
[----:B------:R-:W-:-:S11]  /*3010*/  MOV R26, R25 ;  /* 0x00000019001a7202 */ /* 0x000fd60000000f00 */
[----:B0-----:R-:W-:Y:S05]  /*3020*/  @!P0 BRA P1, `(.L_x_41) ;  /* 0xfffffffc00b48947 */ /* 0x001fea000083ffff */
.L_x_40:
[----:B------:R-:W-:Y:S05]  /*3030*/  BSYNC.RECONVERGENT B2 ;  /* 0x0000000000027941 */ /* 0x000fea0003800200 */
.L_x_39:
[----:B------:R-:W-:Y:S01]  /*3040*/  ISETP.NE.AND P0, PT, R26, R18, PT ;  /* 0x000000121a00720c */ /* 0x000fe20003f05270 */
[----:B------:R-:W-:Y:S01]  /*3050*/  BSSY.RECONVERGENT B2, `(.L_x_42) ;  /* 0x00000b1000027945 */ /* 0x000fe20003800200 */
[----:B------:R-:W-:-:S11]  /*3060*/  VIADD R21, R22, 0x20 ;  /* 0x0000002016157836 */ /* 0x000fd60000000000 */
[----:B------:R-:W-:Y:S05]  /*3070*/  @!P0 BRA `(.L_x_43) ;  /* 0x0000000400ec8947 */ /* 0x000fea0003800000 */
[----:B------:R-:W-:-:S13]  /*3080*/  ISETP.GE.AND P0, PT, R26, R18, PT ;  /* 0x000000121a00720c */ /* 0x000fda0003f06270 */
[----:B------:R-:W-:Y:S05]  /*3090*/  @P0 BRA `(.L_x_44) ;  /* 0x0000000800b00947 */ /* 0x000fea0003800000 */
[--C-:B------:R-:W-:Y:S01]  /*30a0*/  IMAD.IADD R23, R23, 0x1, R26.reuse ;  /* 0x0000000117177824 */ /* 0x100fe200078e021a */
[----:B------:R-:W-:Y:S01]  /*30b0*/  BSSY.RECONVERGENT B3, `(.L_x_45) ;  /* 0x0000019000037945 */ /* 0x000fe20003800200 */
[----:B------:R-:W-:-:S03]  /*30c0*/  IMAD.MOV.U32 R11, RZ, RZ, R26 ;  /* 0x000000ffff0b7224 */ /* 0x000fc600078e001a */
[----:B------:R-:W-:Y:S01]  /*30d0*/  IADD3 R0, PT, PT, R24, -R23, RZ ;  /* 0x8000001718007210 */ /* 0x000fe20007ffe0ff */
[----:B------:R-:W-:-:S03]  /*30e0*/  IMAD.IADD R24, R23, 0x1, -R24 ;  /* 0x0000000117187824 */ /* 0x000fc600078e0a18 */
[----:B------:R-:W-:Y:S01]  /*30f0*/  LOP3.LUT P0, R22, R0, 0x3, RZ, 0xc0, !PT ;  /* 0x0000000300167812 */ /* 0x000fe2000780c0ff */
[----:B------:R-:W-:Y:S01]  /*3100*/  IMAD.MOV.U32 R0, RZ, RZ, R20 ;  /* 0x000000ffff007224 */ /* 0x000fe200078e0014 */
[----:B------:R-:W-:-:S11]  /*3110*/  ISETP.GT.U32.AND P1, PT, R24, -0x4, PT ;  /* 0xfffffffc1800780c */ /* 0x000fd60003f24070 */
[----:B------:R-:W-:Y:S05]  /*3120*/  @!P0 BRA `(.L_x_46) ;  /* 0x0000000000448947 */ /* 0x000fea0003800000 */
[----:B------:R-:W-:Y:S01]  /*3130*/  LEA R24, R26, R19, 0x2 ;  /* 0x000000131a187211 */ /* 0x000fe200078e10ff */
[----:B------:R-:W-:Y:S01]  /*3140*/  IMAD.WIDE.U32 R16, R20, 0x4, R14 ;  /* 0x0000000414107825 */ /* 0x000fe200078e000e */
[----:B------:R-:W-:-:S03]  /*3150*/  ISETP.NE.AND P0, PT, R22, 0x1, PT ;  /* 0x000000011600780c */ /* 0x000fc60003f05270 */
[----:B------:R-:W0:Y:S01]  /*3160*/  LDS R21, [R24] ;  /* 0x0000000018157984 */ /* 0x000e220000000800 */
[----:B------:R-:W-:Y:S02]  /*3170*/  VIADD R0, R20, 0x1 ;  /* 0x0000000114007836 */ /* 0x000fe40000000000 */
[----:B------:R-:W-:Y:S01]  /*3180*/  VIADD R11, R26, 0x1 ;  /* 0x000000011a0b7836 */ /* 0x000fe20000000000 */
[----:B0-----:R0:W-:Y:S06]  /*3190*/  STG.E desc[UR14][R16.64], R21 ;  /* 0x0000001510007986 */ /* 0x0011ec000c10190e */
[----:B------:R-:W-:Y:S05]  /*31a0*/  @!P0 BRA `(.L_x_46) ;  /* 0x0000000000248947 */ /* 0x000fea0003800000 */
[----:B------:R-:W-:Y:S01]  /*31b0*/  ISETP.NE.AND P0, PT, R22, 0x2, PT ;  /* 0x000000021600780c */ /* 0x000fe20003f05270 */
[----:B0-----:R-:W0:Y:S01]  /*31c0*/  LDS R21, [R24+0x4] ;  /* 0x0000040018157984 */ /* 0x001e220000000800 */
[----:B------:R-:W-:Y:S01]  /*31d0*/  VIADD R0, R20, 0x2 ;  /* 0x0000000214007836 */ /* 0x000fe20000000000 */
[----:B------:R-:W-:-:S10]  /*31e0*/  IADD3 R11, PT, PT, R26, 0x2, RZ ;  /* 0x000000021a0b7810 */ /* 0x000fd40007ffe0ff */
[----:B------:R-:W1:Y:S01]  /*31f0*/  @P0 LDS R23, [R24+0x8] ;  /* 0x0000080018170984 */ /* 0x000e620000000800 */
[----:B------:R-:W-:Y:S02]  /*3200*/  @P0 VIADD R0, R20, 0x3 ;  /* 0x0000000314000836 */ /* 0x000fe40000000000 */
[----:B------:R-:W-:Y:S01]  /*3210*/  @P0 VIADD R11, R26, 0x3 ;  /* 0x000000031a0b0836 */ /* 0x000fe20000000000 */
[----:B0-----:R2:W-:Y:S04]  /*3220*/  STG.E desc[UR14][R16.64+0x4], R21 ;  /* 0x0000041510007986 */ /* 0x0015e8000c10190e */
[----:B-1----:R2:W-:Y:S02]  /*3230*/  @P0 STG.E desc[UR14][R16.64+0x8], R23 ;  /* 0x0000081710000986 */ /* 0x0025e4000c10190e */
.L_x_46:
[----:B------:R-:W-:Y:S05]  /*3240*/  BSYNC.RECONVERGENT B3 ;  /* 0x0000000000037941 */ /* 0x000fea0003800200 */
.L_x_45:
[----:B------:R-:W-:Y:S05]  /*3250*/  @P1 BRA `(.L_x_44) ;  /* 0x0000000800401947 */ /* 0x000fea0003800000 */
[----:B0-2---:R-:W-:Y:S01]  /*3260*/  IMAD.IADD R16, R18, 0x1, -R11 ;  /* 0x0000000112107824 */ /* 0x005fe200078e0a0b */
[----:B------:R-:W-:Y:S01]  /*3270*/  BSSY.RECONVERGENT B3, `(.L_x_47) ;  /* 0x0000032000037945 */ /* 0x000fe20003800200 */
[----:B------:R-:W-:-:S03]  /*3280*/  PLOP3.LUT P0, PT, PT, PT, PT, 0x80, 0x8 ;  /* 0x000000000008781c */ /* 0x000fc60003f0f070 */
[----:B------:R-:W-:-:S13]  /*3290*/  ISETP.GT.AND P1, PT, R16, 0xc, PT ;  /* 0x0000000c1000780c */ /* 0x000fda0003f24270 */
[----:B------:R-:W-:Y:S05]  /*32a0*/  @!P1 BRA `(.L_x_48) ;  /* 0x0000000000b89947 */ /* 0x000fea0003800000 */
[----:B------:R-:W-:Y:S02]  /*32b0*/  PLOP3.LUT P0, PT, PT, PT, PT, 0x8, 0x80 ;  /* 0x000000000080781c */ /* 0x000fe40003f0e170 */
[----:B------:R-:W-:-:S11]  /*32c0*/  IADD3 R20, PT, PT, R18, -0xc, RZ ;  /* 0xfffffff412147810 */ /* 0x000fd60007ffe0ff */
.L_x_49:
[----:B------:R-:W-:Y:S02]  /*32d0*/  IMAD R21, R11, 0x4, R19 ;  /* 0x000000040b157824 */ /* 0x000fe400078e0213 */
[----:B--2---:R-:W-:-:S03]  /*32e0*/  IMAD.WIDE.U32 R16, R0, 0x4, R14 ;  /* 0x0000000400107825 */ /* 0x004fc600078e000e */
[----:B------:R-:W0:Y:S01]  /*32f0*/  LDS R29, [R21+0x4] ;  /* 0x00000400151d7984 */ /* 0x000e220000000800 */
[----:B------:R-:W-:Y:S02]  /*3300*/  VIADD R25, R0, 0x4 ;  /* 0x0000000400197836 */ /* 0x000fe40000000000 */
[----:B------:R-:W-:Y:S01]  /*3310*/  VIADD R11, R11, 0x10 ;  /* 0x000000100b0b7836 */ /* 0x000fe20000000000 */
[----:B------:R-:W1:Y:S04]  /*3320*/  LDS R27, [R21] ;  /* 0x00000000151b7984 */ /* 0x000e680000000800 */
[----:B------:R-:W2:Y:S01]  /*3330*/  LDS R22, [R21+0x8] ;  /* 0x0000080015167984 */ /* 0x000ea20000000800 */
[----:B------:R-:W-:-:S03]  /*3340*/  ISETP.GE.AND P1, PT, R11, R20, PT ;  /* 0x000000140b00720c */ /* 0x000fc60003f26270 */
[----:B------:R-:W3:Y:S04]  /*3350*/  LDS R24, [R21+0xc] ;  /* 0x00000c0015187984 */ /* 0x000ee80000000800 */
[----:B------:R-:W4:Y:S04]  /*3360*/  LDS R23, [R21+0x10] ;  /* 0x0000100015177984 */ /* 0x000f280000000800 */
[----:B------:R-:W5:Y:S04]  /*3370*/  LDS R28, [R21+0x14] ;  /* 0x00001400151c7984 */ /* 0x000f680000000800 */
[----:B------:R-:W5:Y:S04]  /*3380*/  LDS R26, [R21+0x18] ;  /* 0x00001800151a7984 */ /* 0x000f680000000800 */
[----:B0-----:R-:W-:Y:S04]  /*3390*/  STG.E desc[UR14][R16.64+0x4], R29 ;  /* 0x0000041d10007986 */ /* 0x001fe8000c10190e */
[----:B------:R-:W0:Y:S04]  /*33a0*/  LDS R29, [R21+0x1c] ;  /* 0x00001c00151d7984 */ /* 0x000e280000000800 */
[----:B-1----:R-:W-:Y:S04]  /*33b0*/  STG.E desc[UR14][R16.64], R27 ;  /* 0x0000001b10007986 */ /* 0x002fe8000c10190e */
[----:B--2---:R1:W-:Y:S04]  /*33c0*/  STG.E desc[UR14][R16.64+0x8], R22 ;  /* 0x0000081610007986 */ /* 0x0043e8000c10190e */
[----:B---3--:R2:W-:Y:S04]  /*33d0*/  STG.E desc[UR14][R16.64+0xc], R24 ;  /* 0x00000c1810007986 */ /* 0x0085e8000c10190e */
[----:B------:R-:W3:Y:S01]  /*33e0*/  LDS R27, [R21+0x24] ;  /* 0x00002400151b7984 */ /* 0x000ee20000000800 */
[----:B-1----:R-:W-:-:S03]  /*33f0*/  VIADD R22, R0, 0x8 ;  /* 0x0000000800167836 */ /* 0x002fc60000000000 */
[----:B------:R-:W-:Y:S01]  /*3400*/  LDS R24, [R21+0x2c] ;  /* 0x00002c0015187984 */ /* 0x000fe20000000800 */
[----:B--2---:R-:W-:-:S03]  /*3410*/  IMAD.WIDE.U32 R16, R25, 0x4, R14 ;  /* 0x0000000419107825 */ /* 0x004fc600078e000e */
[----:B------:R-:W1:Y:S04]  /*3420*/  LDS R25, [R21+0x20] ;  /* 0x0000200015197984 */ /* 0x000e680000000800 */
[----:B----4-:R-:W-:Y:S04]  /*3430*/  STG.E desc[UR14][R16.64], R23 ;  /* 0x0000001710007986 */ /* 0x010fe8000c10190e */
[----:B-----5:R2:W-:Y:S04]  /*3440*/  STG.E desc[UR14][R16.64+0x4], R28 ;  /* 0x0000041c10007986 */ /* 0x0205e8000c10190e */
[----:B------:R-:W-:Y:S04]  /*3450*/  STG.E desc[UR14][R16.64+0x8], R26 ;  /* 0x0000081a10007986 */ /* 0x000fe8000c10190e */
[----:B0-----:R0:W-:Y:S04]  /*3460*/  STG.E desc[UR14][R16.64+0xc], R29 ;  /* 0x00000c1d10007986 */ /* 0x0011e8000c10190e */
[----:B------:R-:W4:Y:S01]  /*3470*/  LDS R26, [R21+0x28] ;  /* 0x00002800151a7984 */ /* 0x000f220000000800 */
[C---:B--2---:R-:W-:Y:S01]  /*3480*/  IADD3 R28, PT, PT, R0.reuse, 0xc, RZ ;  /* 0x0000000c001c7810 */ /* 0x044fe20007ffe0ff */
[----:B------:R-:W-:-:S02]  /*3490*/  VIADD R0, R0, 0x10 ;  /* 0x0000001000007836 */ /* 0x000fc40000000000 */
[----:B------:R-:W2:Y:S01]  /*34a0*/  LDS R23, [R21+0x30] ;  /* 0x0000300015177984 */ /* 0x000ea20000000800 */
[----:B0-----:R-:W-:-:S03]  /*34b0*/  IMAD.WIDE.U32 R16, R22, 0x4, R14 ;  /* 0x0000000416107825 */ /* 0x001fc600078e000e */
[----:B------:R-:W-:Y:S04]  /*34c0*/  LDS R29, [R21+0x38] ;  /* 0x00003800151d7984 */ /* 0x000fe80000000800 */
[----:B------:R-:W0:Y:S04]  /*34d0*/  LDS R22, [R21+0x34] ;  /* 0x0000340015167984 */ /* 0x000e280000000800 */
[----:B---3--:R-:W-:Y:S04]  /*34e0*/  STG.E desc[UR14][R16.64+0x4], R27 ;  /* 0x0000041b10007986 */ /* 0x008fe8000c10190e */
[----:B-1----:R-:W-:Y:S04]  /*34f0*/  STG.E desc[UR14][R16.64], R25 ;  /* 0x0000001910007986 */ /* 0x002fe8000c10190e */
[----:B------:R-:W1:Y:S04]  /*3500*/  LDS R25, [R21+0x3c] ;  /* 0x00003c0015197984 */ /* 0x000e680000000800 */
[----:B------:R-:W-:Y:S04]  /*3510*/  STG.E desc[UR14][R16.64+0xc], R24 ;  /* 0x00000c1810007986 */ /* 0x000fe8000c10190e */
[----:B----4-:R3:W-:Y:S02]  /*3520*/  STG.E desc[UR14][R16.64+0x8], R26 ;  /* 0x0000081a10007986 */ /* 0x0107e4000c10190e */
[----:B---3--:R-:W-:-:S05]  /*3530*/  IMAD.WIDE.U32 R16, R28, 0x4, R14 ;  /* 0x000000041c107825 */ /* 0x008fca00078e000e */
[----:B--2---:R2:W-:Y:S04]  /*3540*/  STG.E desc[UR14][R16.64], R23 ;  /* 0x0000001710007986 */ /* 0x0045e8000c10190e */
[----:B0-----:R2:W-:Y:S04]  /*3550*/  STG.E desc[UR14][R16.64+0x4], R22 ;  /* 0x0000041610007986 */ /* 0x0015e8000c10190e */
[----:B------:R2:W-:Y:S04]  /*3560*/  STG.E desc[UR14][R16.64+0x8], R29 ;  /* 0x0000081d10007986 */ /* 0x0005e8000c10190e */
[----:B-1----:R2:W-:Y:S01]  /*3570*/  STG.E desc[UR14][R16.64+0xc], R25 ;  /* 0x00000c1910007986 */ /* 0x0025e2000c10190e */
[----:B------:R-:W-:Y:S05]  /*3580*/  @!P1 BRA `(.L_x_49) ;  /* 0xfffffffc00509947 */ /* 0x000fea000383ffff */
.L_x_48:
[----:B------:R-:W-:Y:S05]  /*3590*/  BSYNC.RECONVERGENT B3 ;  /* 0x0000000000037941 */ /* 0x000fea0003800200 */
.L_x_47:
[----:B--2---:R-:W-:Y:S01]  /*35a0*/  IMAD.IADD R16, R18, 0x1, -R11 ;  /* 0x0000000112107824 */ /* 0x004fe200078e0a0b */
[----:B------:R-:W-:Y:S04]  /*35b0*/  BSSY.RECONVERGENT B3, `(.L_x_50) ;  /* 0x000001a000037945 */ /* 0x000fe80003800200 */
[----:B------:R-:W-:-:S13]  /*35c0*/  ISETP.GT.AND P1, PT, R16, 0x4, PT ;  /* 0x000000041000780c */ /* 0x000fda0003f24270 */
[----:B------:R-:W-:Y:S05]  /*35d0*/  @!P1 BRA `(.L_x_51) ;  /* 0x00000000005c9947 */ /* 0x000fea0003800000 */
[----:B------:R-:W-:Y:S01]  /*35e0*/  LEA R22, R11, R19, 0x2 ;  /* 0x000000130b167211 */ /* 0x000fe200078e10ff */
[----:B------:R-:W-:Y:S01]  /*35f0*/  IMAD.WIDE.U32 R16, R0, 0x4, R14 ;  /* 0x0000000400107825 */ /* 0x000fe200078e000e */
[----:B------:R-:W-:-:S03]  /*3600*/  PLOP3.LUT P0, PT, PT, PT, PT, 0x8, 0x80 ;  /* 0x000000000080781c */ /* 0x000fc60003f0e170 */
[----:B------:R-:W0:Y:S01]  /*3610*/  LDS R24, [R22] ;  /* 0x0000000016187984 */ /* 0x000e220000000800 */
[C---:B------:R-:W-:Y:S02]  /*3620*/  VIADD R21, R0.reuse, 0x4 ;  /* 0x0000000400157836 */ /* 0x040fe40000000000 */
[----:B------:R-:W-:Y:S01]  /*3630*/  VIADD R0, R0, 0x8 ;  /* 0x0000000800007836 */ /* 0x000fe20000000000 */
[----:B------:R-:W1:Y:S01]  /*3640*/  LDS R26, [R22+0x4] ;  /* 0x00000400161a7984 */ /* 0x000e620000000800 */
[----:B------:R-:W-:-:S03]  /*3650*/  IMAD.WIDE.U32 R20, R21, 0x4, R14 ;  /* 0x0000000415147825 */ /* 0x000fc600078e000e */
[----:B------:R-:W2:Y:S01]  /*3660*/  LDS R28, [R22+0x8] ;  /* 0x00000800161c7984 */ /* 0x000ea20000000800 */
[----:B------:R-:W-:-:S03]  /*3670*/  VIADD R11, R11, 0x8 ;  /* 0x000000080b0b7836 */ /* 0x000fc60000000000 */
[----:B------:R-:W3:Y:S04]  /*3680*/  LDS R29, [R22+0xc] ;  /* 0x00000c00161d7984 */ /* 0x000ee80000000800 */
[----:B------:R-:W4:Y:S04]  /*3690*/  LDS R27, [R22+0x10] ;  /* 0x00001000161b7984 */ /* 0x000f280000000800 */
[----:B------:R-:W5:Y:S04]  /*36a0*/  LDS R25, [R22+0x14] ;  /* 0x0000140016197984 */ /* 0x000f680000000800 */
[----:B------:R-:W5:Y:S04]  /*36b0*/  LDS R23, [R22+0x18] ;  /* 0x0000180016177984 */ /* 0x000f680000000800 */
[----:B0-----:R-:W-:Y:S04]  /*36c0*/  STG.E desc[UR14][R16.64], R24 ;  /* 0x0000001810007986 */ /* 0x001fe8000c10190e */
[----:B------:R-:W0:Y:S04]  /*36d0*/  LDS R24, [R22+0x1c] ;  /* 0x00001c0016187984 */ /* 0x000e280000000800 */
[----:B-1----:R1:W-:Y:S04]  /*36e0*/  STG.E desc[UR14][R16.64+0x4], R26 ;  /* 0x0000041a10007986 */ /* 0x0023e8000c10190e */
[----:B--2---:R1:W-:Y:S04]  /*36f0*/  STG.E desc[UR14][R16.64+0x8], R28 ;  /* 0x0000081c10007986 */ /* 0x0043e8000c10190e */
[----:B---3--:R1:W-:Y:S04]  /*3700*/  STG.E desc[UR14][R16.64+0xc], R29 ;  /* 0x00000c1d10007986 */ /* 0x0083e8000c10190e */
[----:B----4-:R1:W-:Y:S04]  /*3710*/  STG.E desc[UR14][R20.64], R27 ;  /* 0x0000001b14007986 */ /* 0x0103e8000c10190e */
[----:B-----5:R1:W-:Y:S04]  /*3720*/  STG.E desc[UR14][R20.64+0x4], R25 ;  /* 0x0000041914007986 */ /* 0x0203e8000c10190e */
[----:B------:R1:W-:Y:S04]  /*3730*/  STG.E desc[UR14][R20.64+0x8], R23 ;  /* 0x0000081714007986 */ /* 0x0003e8000c10190e */
[----:B0-----:R1:W-:Y:S02]  /*3740*/  STG.E desc[UR14][R20.64+0xc], R24 ;  /* 0x00000c1814007986 */ /* 0x0013e4000c10190e */
.L_x_51:
[----:B------:R-:W-:Y:S05]  /*3750*/  BSYNC.RECONVERGENT B3 ;  /* 0x0000000000037941 */ /* 0x000fea0003800200 */
.L_x_50:
[----:B------:R-:W-:-:S13]  /*3760*/  ISETP.LT.OR P0, PT, R11, R18, P0 ;  /* 0x000000120b00720c */ /* 0x000fda0000701670 */
[----:B------:R-:W-:Y:S05]  /*3770*/  @!P0 BRA `(.L_x_44) ;  /* 0x0000000000f88947 */ /* 0x000fea0003800000 */
[----:B------:R-:W-:Y:S01]  /*3780*/  LEA R11, R11, R19, 0x2 ;  /* 0x000000130b0b7211 */ /* 0x000fe200078e10ff */
[----:B------:R-:W-:-:S04]  /*3790*/  IMAD.WIDE.U32 R14, R0, 0x4, R14 ;  /* 0x00000004000e7825 */ /* 0x000fc800078e000e */
[----:B-1----:R-:W0:Y:S04]  /*37a0*/  LDS R17, [R11] ;  /* 0x000000000b117984 */ /* 0x002e280000000800 */
[----:B------:R-:W1:Y:S04]  /*37b0*/  LDS R19, [R11+0x4] ;  /* 0x000004000b137984 */ /* 0x000e680000000800 */
[----:B------:R-:W2:Y:S04]  /*37c0*/  LDS R21, [R11+0x8] ;  /* 0x000008000b157984 */ /* 0x000ea80000000800 */
[----:B------:R-:W3:Y:S04]  /*37d0*/  LDS R23, [R11+0xc] ;  /* 0x00000c000b177984 */ /* 0x000ee80000000800 */
[----:B0-----:R4:W-:Y:S04]  /*37e0*/  STG.E desc[UR14][R14.64], R17 ;  /* 0x000000110e007986 */ /* 0x0019e8000c10190e */
[----:B-1----:R4:W-:Y:S04]  /*37f0*/  STG.E desc[UR14][R14.64+0x4], R19 ;  /* 0x000004130e007986 */ /* 0x0029e8000c10190e */
[----:B--2---:R4:W-:Y:S04]  /*3800*/  STG.E desc[UR14][R14.64+0x8], R21 ;  /* 0x000008150e007986 */ /* 0x0049e8000c10190e */
[----:B---3--:R4:W-:Y:S01]  /*3810*/  STG.E desc[UR14][R14.64+0xc], R23 ;  /* 0x00000c170e007986 */ /* 0x0089e2000c10190e */
[----:B------:R-:W-:Y:S05]  /*3820*/  BRA `(.L_x_44) ;  /* 0x0000000000cc7947 */ /* 0x000fea0003800000 */
.L_x_43:
[----:B------:R-:W-:-:S13]  /*3830*/  ISETP.GE.AND P0, PT, R11, R0, PT ;  /* 0x000000000b00720c */ /* 0x000fda0003f06270 */
[----:B------:R-:W-:Y:S05]  /*3840*/  @P0 BRA `(.L_x_44) ;  /* 0x0000000000c40947 */ /* 0x000fea0003800000 */
[----:B------:R-:W-:Y:S01]  /*3850*/  IMAD.IADD R16, R0, 0x1, -R11 ;  /* 0x0000000100107824 */ /* 0x000fe200078e0a0b */
[----:B------:R-:W-:Y:S01]  /*3860*/  BSSY.RECONVERGENT B3, `(.L_x_52) ;  /* 0x000001a000037945 */ /* 0x000fe20003800200 */
[----:B------:R-:W-:-:S03]  /*3870*/  PLOP3.LUT P0, PT, PT, PT, PT, 0x80, 0x8 ;  /* 0x000000000008781c */ /* 0x000fc60003f0f070 */
[----:B------:R-:W-:-:S13]  /*3880*/  ISETP.GT.AND P1, PT, R16, 0x3, PT ;  /* 0x000000031000780c */ /* 0x000fda0003f24270 */
[----:B------:R-:W-:Y:S05]  /*3890*/  @!P1 BRA `(.L_x_53) ;  /* 0x0000000000589947 */ /* 0x000fea0003800000 */
[----:B------:R-:W-:Y:S01]  /*38a0*/  PLOP3.LUT P0, PT, PT, PT, PT, 0x8, 0x80 ;  /* 0x000000000080781c */ /* 0x000fe20003f0e170 */
[----:B------:R-:W-:-:S12]  /*38b0*/  VIADD R24, R0, 0xfffffffd ;  /* 0xfffffffd00187836 */ /* 0x000fd80000000000 */
.L_x_54:
[----:B------:R-:W-:Y:S01]  /*38c0*/  IMAD R26, R11, 0x4, R22 ;  /* 0x000000040b1a7824 */ /* 0x000fe200078e0216 */
[C---:B0-----:R-:W-:Y:S01]  /*38d0*/  IADD3 R19, PT, PT, R20.reuse, 0x1, RZ ;  /* 0x0000000114137810 */ /* 0x041fe20007ffe0ff */
[----:B------:R-:W-:-:S03]  /*38e0*/  IMAD.WIDE.U32 R16, R20, 0x4, R14 ;  /* 0x0000000414107825 */ /* 0x000fc600078e000e */
[----:B------:R-:W0:Y:S01]  /*38f0*/  LDS R27, [R26+0x20] ;  /* 0x000020001a1b7984 */ /* 0x000e220000000800 */
[----:B------:R-:W-:Y:S02]  /*3900*/  VIADD R18, R20, 0x3 ;  /* 0x0000000314127836 */ /* 0x000fe40000000000 */
[----:B------:R-:W-:Y:S01]  /*3910*/  VIADD R11, R11, 0x4 ;  /* 0x000000040b0b7836 */ /* 0x000fe20000000000 */
[----:B------:R-:W1:Y:S04]  /*3920*/  LDS R29, [R26+0x24] ;  /* 0x000024001a1d7984 */ /* 0x000e680000000800 */
[----:B------:R-:W2:Y:S01]  /*3930*/  LDS R23, [R26+0x28] ;  /* 0x000028001a177984 */ /* 0x000ea20000000800 */
[----:B------:R-:W-:-:S03]  /*3940*/  ISETP.GE.AND P1, PT, R11, R24, PT ;  /* 0x000000180b00720c */ /* 0x000fc60003f26270 */
[----:B------:R-:W3:Y:S04]  /*3950*/  LDS R25, [R26+0x2c] ;  /* 0x00002c001a197984 */ /* 0x000ee80000000800 */
[----:B0-----:R0:W-:Y:S02]  /*3960*/  STG.E desc[UR14][R16.64], R27 ;  /* 0x0000001b10007986 */ /* 0x0011e4000c10190e */
[----:B0-----:R-:W-:-:S04]  /*3970*/  IMAD.WIDE.U32 R16, R19, 0x4, R14 ;  /* 0x0000000413107825 */ /* 0x001fc800078e000e */
[C---:B------:R-:W-:Y:S01]  /*3980*/  VIADD R19, R20.reuse, 0x2 ;  /* 0x0000000214137836 */ /* 0x040fe20000000000 */
[----:B-1----:R0:W-:Y:S01]  /*3990*/  STG.E desc[UR14][R16.64], R29 ;  /* 0x0000001d10007986 */ /* 0x0021e2000c10190e */
[----:B------:R-:W-:Y:S02]  /*39a0*/  IADD3 R20, PT, PT, R20, 0x4, RZ ;  /* 0x0000000414147810 */ /* 0x000fe40007ffe0ff */
[----:B0-----:R-:W-:-:S04]  /*39b0*/  IMAD.WIDE.U32 R16, R19, 0x4, R14 ;  /* 0x0000000413107825 */ /* 0x001fc800078e000e */
[----:B------:R-:W-:Y:S01]  /*39c0*/  IMAD.WIDE.U32 R18, R18, 0x4, R14 ;  /* 0x0000000412127825 */ /* 0x000fe200078e000e */
[----:B--2---:R0:W-:Y:S04]  /*39d0*/  STG.E desc[UR14][R16.64], R23 ;  /* 0x0000001710007986 */ /* 0x0041e8000c10190e */
[----:B---3--:R0:W-:Y:S01]  /*39e0*/  STG.E desc[UR14][R18.64], R25 ;  /* 0x0000001912007986 */ /* 0x0081e2000c10190e */
[----:B------:R-:W-:Y:S05]  /*39f0*/  @!P1 BRA `(.L_x_54) ;  /* 0xfffffffc00b09947 */ /* 0x000fea000383ffff */
.L_x_53:
[----:B------:R-:W-:Y:S05]  /*3a00*/  BSYNC.RECONVERGENT B3 ;  /* 0x0000000000037941 */ /* 0x000fea0003800200 */
.L_x_52:
[----:B0-----:R-:W-:Y:S01]  /*3a10*/  IMAD.IADD R16, R0, 0x1, -R11 ;  /* 0x0000000100107824 */ /* 0x001fe200078e0a0b */
[----:B------:R-:W-:Y:S04]  /*3a20*/  BSSY.RECONVERGENT B3, `(.L_x_55) ;  /* 0x000000e000037945 */ /* 0x000fe80003800200 */
[----:B------:R-:W-:-:S13]  /*3a30*/  ISETP.GT.AND P1, PT, R16, 0x1, PT ;  /* 0x000000011000780c */ /* 0x000fda0003f24270 */
[----:B------:R-:W-:Y:S05]  /*3a40*/  @!P1 BRA `(.L_x_56) ;  /* 0x00000000002c9947 */ /* 0x000fea0003800000 */
[----:B------:R-:W-:Y:S01]  /*3a50*/  IMAD R22, R11, 0x4, R21 ;  /* 0x000000040b167824 */ /* 0x000fe200078e0215 */
[----:B------:R-:W-:Y:S01]  /*3a60*/  PLOP3.LUT P0, PT, PT, PT, PT, 0x8, 0x80 ;  /* 0x000000000080781c */ /* 0x000fe20003f0e170 */
[C---:B------:R-:W-:Y:S02]  /*3a70*/  VIADD R19, R20.reuse, 0x1 ;  /* 0x0000000114137836 */ /* 0x040fe40000000000 */
[C-C-:B------:R-:W-:Y:S01]  /*3a80*/  IMAD.WIDE.U32 R16, R20.reuse, 0x4, R14.reuse ;  /* 0x0000000414107825 */ /* 0x140fe200078e000e */
[----:B------:R-:W0:Y:S01]  /*3a90*/  LDS R23, [R22] ;  /* 0x0000000016177984 */ /* 0x000e220000000800 */
[----:B------:R-:W-:Y:S02]  /*3aa0*/  IADD3 R20, PT, PT, R20, 0x2, RZ ;  /* 0x0000000214147810 */ /* 0x000fe40007ffe0ff */
[----:B------:R-:W-:Y:S01]  /*3ab0*/  IMAD.WIDE.U32 R18, R19, 0x4, R14 ;  /* 0x0000000413127825 */ /* 0x000fe200078e000e */
[----:B------:R-:W1:Y:S03]  /*3ac0*/  LDS R25, [R22+0x4] ;  /* 0x0000040016197984 */ /* 0x000e660000000800 */
[----:B------:R-:W-:Y:S01]  /*3ad0*/  VIADD R11, R11, 0x2 ;  /* 0x000000020b0b7836 */ /* 0x000fe20000000000 */
[----:B0-----:R0:W-:Y:S04]  /*3ae0*/  STG.E desc[UR14][R16.64], R23 ;  /* 0x0000001710007986 */ /* 0x0011e8000c10190e */
[----:B-1----:R0:W-:Y:S02]  /*3af0*/  STG.E desc[UR14][R18.64], R25 ;  /* 0x0000001912007986 */ /* 0x0021e4000c10190e */
.L_x_56:
[----:B------:R-:W-:Y:S05]  /*3b00*/  BSYNC.RECONVERGENT B3 ;  /* 0x0000000000037941 */ /* 0x000fea0003800200 */
.L_x_55:
[----:B------:R-:W-:-:S13]  /*3b10*/  ISETP.LT.OR P0, PT, R11, R0, P0 ;  /* 0x000000000b00720c */ /* 0x000fda0000701670 */
[----:B------:R-:W-:Y:S02]  /*3b20*/  @P0 IMAD R11, R11, 0x4, R21 ;  /* 0x000000040b0b0824 */ /* 0x000fe400078e0215 */
[----:B------:R-:W-:-:S04]  /*3b30*/  @P0 IMAD.WIDE.U32 R14, R20, 0x4, R14 ;  /* 0x00000004140e0825 */ /* 0x000fc800078e000e */
[----:B------:R-:W1:Y:S04]  /*3b40*/  @P0 LDS R11, [R11] ;  /* 0x000000000b0b0984 */ /* 0x000e680000000800 */
[----:B-1----:R3:W-:Y:S02]  /*3b50*/  @P0 STG.E desc[UR14][R14.64], R11 ;  /* 0x0000000b0e000986 */ /* 0x0027e4000c10190e */
.L_x_44:
[----:B------:R-:W-:Y:S05]  /*3b60*/  BSYNC.RECONVERGENT B2 ;  /* 0x0000000000027941 */ /* 0x000fea0003800200 */
.L_x_42:
[----:B---3--:R-:W-:Y:S02]  /*3b70*/  HFMA2 R11, -RZ, RZ, 0, 0 ;  /* 0x00000000ff0b7431 */ /* 0x008fe400000001ff */
[----:B------:R-:W-:Y:S01]  /*3b80*/  IMAD.MOV.U32 R0, RZ, RZ, RZ ;  /* 0x000000ffff007224 */ /* 0x000fe200078e00ff */
[----:B------:R-:W-:Y:S01]  /*3b90*/  UIADD3 UR7, UPT, UPT, UR7, 0x1, URZ ;  /* 0x0000000107077890 */ /* 0x000fe2000fffe0ff */
[----:B012-4-:R-:W-:Y:S01]  /*3ba0*/  IMAD.MOV.U32 R17, RZ, RZ, RZ ;  /* 0x000000ffff117224 */ /* 0x017fe200078e00ff */
[----:B------:R-:W-:Y:S01]  /*3bb0*/  UIADD3 UR6, UPT, UPT, UR6, 0x8, URZ ;  /* 0x0000000806067890 */ /* 0x000fe2000fffe0ff */
[----:B------:R-:W-:-:S11]  /*3bc0*/  UMOV UR4, 0x8 ;  /* 0x0000000800047882 */ /* 0x000fd60000000000 */
.L_x_59:
[----:B------:R-:W-:Y:S01]  /*3bd0*/  IMAD.U32 R14, RZ, RZ, UR4 ;  /* 0x00000004ff0e7e24 */ /* 0x000fe2000f8e00ff */
[C---:B------:R-:W-:Y:S01]  /*3be0*/  ISETP.GT.AND P0, PT, R17.reuse, 0x7, PT ;  /* 0x000000071100780c */ /* 0x040fe20003f04270 */
[----:B------:R-:W-:Y:S01]  /*3bf0*/  IMAD.U32 R19, RZ, RZ, UR4 ;  /* 0x00000004ff137e24 */ /* 0x000fe2000f8e00ff */
[----:B------:R-:W-:Y:S01]  /*3c00*/  LEA R21, R17, R10, 0x2 ;  /* 0x0000000a11157211 */ /* 0x000fe200078e10ff */
[----:B------:R-:W-:Y:S01]  /*3c10*/  IMAD.MOV.U32 R15, RZ, RZ, R17 ;  /* 0x000000ffff0f7224 */ /* 0x000fe200078e0011 */
[----:B------:R-:W-:Y:S01]  /*3c20*/  ISETP.LT.OR P0, PT, R14, 0x1, P0 ;  /* 0x000000010e00780c */ /* 0x000fe20000701670 */
[----:B------:R-:W-:Y:S02]  /*3c30*/  IMAD.U32 R14, RZ, RZ, UR4 ;  /* 0x00000004ff0e7e24 */ /* 0x000fe4000f8e00ff */
[----:B------:R-:W-:-:S10]  /*3c40*/  IMAD R20, R19, 0x4, R10 ;  /* 0x0000000413147824 */ /* 0x000fd400078e020a */
[----:B------:R-:W-:Y:S05]  /*3c50*/  @P0 BRA `(.L_x_57) ;  /* 0x0000000000300947 */ /* 0x000fea0003800000 */
[----:B------:R-:W-:Y:S04]  /*3c60*/  LDS R16, [R20+-0x4] ;  /* 0xfffffc0014107984 */ /* 0x000fe80000000800 */
[----:B------:R-:W0:Y:S02]  /*3c70*/  LDS R19, [R21+0x20] ;  /* 0x0000200015137984 */ /* 0x000e240000000800 */
[----:B0-----:R-:W-:Y:S02]  /*3c80*/  ISETP.GT.AND P1, PT, R16, R19, PT ;  /* 0x000000131000720c */ /* 0x001fe40003f24270 */
[----:B------:R-:W-:-:S11]  /*3c90*/  MOV R16, UR4 ;  /* 0x0000000400107c02 */ /* 0x000fd60008000f00 */
[----:B------:R-:W-:Y:S01]  /*3ca0*/  @P1 IADD3 R16, PT, PT, R16, 0x1, -R11 ;  /* 0x0000000110101810 */ /* 0x000fe20007ffe80b */
[----:B------:R-:W-:Y:S01]  /*3cb0*/  @P1 IMAD.MOV.U32 R0, RZ, RZ, R15 ;  /* 0x000000ffff001224 */ /* 0x000fe200078e000f */
[----:B------:R-:W-:Y:S02]  /*3cc0*/  @P1 PLOP3.LUT P0, PT, PT, PT, PT, 0x8, 0x80 ;  /* 0x000000000080181c */ /* 0x000fe40003f0e170 */
[----:B------:R-:W-:-:S04]  /*3cd0*/  @P1 SHF.R.S32.HI R16, RZ, 0x1, R16 ;  /* 0x00000001ff101819 */ /* 0x000fc80000011410 */
[----:B------:R-:W-:Y:S01]  /*3ce0*/  @P1 IADD3 R18, PT, PT, -R16, UR4, RZ ;  /* 0x0000000410121c10 */ /* 0x000fe2000fffe1ff */
[----:B------:R-:W-:-:S03]  /*3cf0*/  @P1 IMAD.IADD R17, R17, 0x1, R16 ;  /* 0x0000000111111824 */ /* 0x000fc600078e0210 */
[----:B------:R-:W-:Y:S01]  /*3d00*/  @P1 R2UR UR4, R18 ;  /* 0x00000000120412ca */ /* 0x000fe200000e0000 */
[----:B------:R-:W-:-:S14]  /*3d10*/  @P1 BRA `(.L_x_58) ;  /* 0x0000000000441947 */ /* 0x000fdc0003800000 */
.L_x_57:
[----:B------:R-:W-:Y:S01]  /*3d20*/  IMAD.U32 R16, RZ, RZ, UR4 ;  /* 0x00000004ff107e24 */ /* 0x000fe2000f8e00ff */
[----:B------:R-:W-:-:S04]  /*3d30*/  PLOP3.LUT P0, PT, PT, PT, PT, 0x80, 0x8 ;  /* 0x000000000008781c */ /* 0x000fc80003f0f070 */
[----:B------:R-:W-:-:S04]  /*3d40*/  ISETP.GT.AND P1, PT, R16, 0x7, PT ;  /* 0x000000071000780c */ /* 0x000fc80003f24270 */
[----:B------:R-:W-:-:S13]  /*3d50*/  ISETP.LT.OR P1, PT, R17, 0x1, P1 ;  /* 0x000000011100780c */ /* 0x000fda0000f21670 */
[----:B------:R-:W-:Y:S05]  /*3d60*/  @P1 BRA `(.L_x_58) ;  /* 0x0000000000301947 */ /* 0x000fea0003800000 */
[----:B------:R-:W-:Y:S01]  /*3d70*/  LDS R16, [R21+0x1c] ;  /* 0x00001c0015107984 */ /* 0x000fe20000000800 */
[----:B------:R-:W-:-:S03]  /*3d80*/  R2UR UR4, R14 ;  /* 0x000000000e0472ca */ /* 0x000fc600000e0000 */
[----:B------:R-:W0:Y:S02]  /*3d90*/  LDS R17, [R20] ;  /* 0x0000000014117984 */ /* 0x000e240000000800 */
[----:B0-----:R-:W-:-:S13]  /*3da0*/  ISETP.GE.AND P1, PT, R16, R17, PT ;  /* 0x000000111000720c */ /* 0x001fda0003f26270 */
[----:B------:R-:W-:Y:S01]  /*3db0*/  @P1 IADD3 R16, PT, PT, R15, 0x1, -R0 ;  /* 0x000000010f101810 */ /* 0x000fe20007ffe800 */
[----:B------:R-:W-:Y:S01]  /*3dc0*/  @P1 IMAD.MOV.U32 R11, RZ, RZ, R14 ;  /* 0x000000ffff0b1224 */ /* 0x000fe200078e000e */
[----:B------:R-:W-:Y:S02]  /*3dd0*/  @P1 PLOP3.LUT P0, PT, PT, PT, PT, 0x8, 0x80 ;  /* 0x000000000080181c */ /* 0x000fe40003f0e170 */
[----:B------:R-:W-:-:S04]  /*3de0*/  @P1 SHF.R.S32.HI R16, RZ, 0x1, R16 ;  /* 0x00000001ff101819 */ /* 0x000fc80000011410 */
[----:B------:R-:W-:-:S04]  /*3df0*/  @P1 IADD3 R17, PT, PT, R14, R16, RZ ;  /* 0x000000100e111210 */ /* 0x000fc80007ffe0ff */
[----:B------:R-:W-:Y:S01]  /*3e00*/  @P1 R2UR UR4, R17 ;  /* 0x00000000110412ca */ /* 0x000fe200000e0000 */
[----:B------:R-:W-:Y:S02]  /*3e10*/  IMAD.MOV.U32 R17, RZ, RZ, R15 ;  /* 0x000000ffff117224 */ /* 0x000fe400078e000f */
[----:B------:R-:W-:-:S12]  /*3e20*/  @P1 IMAD.IADD R17, R15, 0x1, -R16 ;  /* 0x000000010f111824 */ /* 0x000fd800078e0a10 */
.L_x_58:
[----:B------:R-:W-:Y:S05]  /*3e30*/  @!P0 BRA `(.L_x_59) ;  /* 0xfffffffc00648947 */ /* 0x000fea000383ffff */
[----:B------:R-:W-:Y:S01]  /*3e40*/  SHF.R.S32.HI R0, RZ, 0x1f, R9 ;  /* 0x0000001fff007819 */ /* 0x000fe20000011409 */
[----:B------:R-:W-:Y:S01]  /*3e50*/  UIADD3 UR5, UPT, UPT, UR4, UR5, URZ ;  /* 0x0000000504057290 */ /* 0x000fe2000fffe0ff */
[----:B------:R-:W-:Y:S02]  /*3e60*/  BAR.SYNC.DEFER_BLOCKING 0x0 ;  /* 0x0000000000007b1d */ /* 0x000fe40000010000 */
[----:B------:R-:W-:Y:S01]  /*3e70*/  LEA.HI R0, R0, R9, RZ, 0x3 ;  /* 0x0000000900007211 */ /* 0x000fe200078f18ff */
[----:B------:R-:W-:-:S03]  /*3e80*/  UIADD3 UR4, UPT, UPT, UR6, -UR5, URZ ;  /* 0x8000000506047290 */ /* 0x000fc6000fffe0ff */
[----:B------:R-:W-:-:S04]  /*3e90*/  SHF.R.S32.HI R0, RZ, 0x3, R0 ;  /* 0x00000003ff007819 */ /* 0x000fc80000011400 */
[----:B------:R-:W-:-:S06]  /*3ea0*/  I2FP.F32.S32 R0, R0 ;  /* 0x0000000000007245 */ /* 0x000fcc0000201400 */
[----:B------:R-:W0:Y:S02]  /*3eb0*/  F2I.TRUNC.NTZ R0, R0 ;  /* 0x0000000000007305 */ /* 0x000e24000020f100 */
[----:B0-----:R-:W-:-:S13]  /*3ec0*/  ISETP.NE.AND P0, PT, R0, UR7, PT ;  /* 0x0000000700007c0c */ /* 0x001fda000bf05270 */
[----:B------:R-:W-:Y:S05]  /*3ed0*/  @P0 BRA `(.L_x_60) ;  /* 0xffffffcc00240947 */ /* 0x000fea000383ffff */
[----:B------:R-:W-:Y:S05]  /*3ee0*/  EXIT ;  /* 0x000000000000794d */ /* 0x000fea0003800000 */
        .weak           $__internal_0_$__cuda_sm20_div_u16
        .type           $__internal_0_$__cuda_sm20_div_u16,@function
        .size           $__internal_0_$__cuda_sm20_div_u16,(.L_x_64 - $__internal_0_$__cuda_sm20_div_u16)
$__internal_0_$__cuda_sm20_div_u16:
[----:B------:R-:W0:Y:S01]  /*3ef0*/  I2F.U16 R0, UR6 ;  /* 0x0000000600007d06 */ /* 0x000e220008101000 */
[----:B------:R-:W-:Y:S01]  /*3f00*/  HFMA2 R9, -RZ, RZ, 15, 0 ;  /* 0x4b800000ff097431 */ /* 0x000fe200000001ff */
[----:B------:R-:W-:Y:S01]  /*3f10*/  UISETP.NE.U32.AND UP0, UPT, UR6, URZ, UPT ;  /* 0x000000ff0600728c */ /* 0x000fe2000bf05070 */
[----:B------:R-:W-:Y:S01]  /*3f20*/  IMAD.MOV.U32 R11, RZ, RZ, 0x0 ;  /* 0x00000000ff0b7424 */ /* 0x000fe200078e00ff */
[C---:B0-----:R-:W-:Y:S02]  /*3f30*/  FSETP.GEU.AND P1, PT, |R0|.reuse, 1.175494350822287508e-38, PT ;  /* 0x008000000000780b */ /* 0x041fe40003f2e200 */
[----:B------:R-:W-:Y:S02]  /*3f40*/  FSETP.GT.AND P0, PT, |R0|, 8.50705917302346158658e+37, PT ;  /* 0x7e8000000000780b */ /* 0x000fe40003f04200 */
[----:B------:R-:W-:-:S04]  /*3f50*/  FSEL R9, R9, 1, !P1 ;  /* 0x3f80000009097808 */ /* 0x000fc80004800000 */
[----:B------:R-:W-:-:S05]  /*3f60*/  FSEL R9, R9, 0.25, !P0 ;  /* 0x3e80000009097808 */ /* 0x000fca0004000000 */
[----:B------:R-:W-:Y:S02]  /*3f70*/  FMUL R14, R0, R9 ;  /* 0x00000009000e7220 */ /* 0x000fe40000400000 */
[----:B------:R-:W-:Y:S08]  /*3f80*/  I2F.U16.RZ R0, UR5 ;  /* 0x0000000500007d06 */ /* 0x000ff0000810d000 */
[----:B------:R-:W0:Y:S02]  /*3f90*/  MUFU.RCP R14, R14 ;  /* 0x0000000e000e7308 */ /* 0x000e240000001000 */
[----:B0-----:R-:W-:-:S04]  /*3fa0*/  FMUL R9, R9, R14 ;  /* 0x0000000e09097220 */ /* 0x001fc80000400000 */
[----:B------:R-:W-:-:S04]  /*3fb0*/  VIADD R9, R9, 0x2 ;  /* 0x0000000209097836 */ /* 0x000fc80000000000 */
[----:B------:R-:W-:-:S06]  /*3fc0*/  FMUL.RZ R0, R0, R9 ;  /* 0x0000000900007220 */ /* 0x000fcc000040c000 */
[----:B------:R-:W0:Y:S02]  /*3fd0*/  F2I.U32.TRUNC.NTZ R0, R0 ;  /* 0x0000000000007305 */ /* 0x000e24000020f000 */
[----:B0-----:R-:W-:-:S13]  /*3fe0*/  R2UR UR5, R0 ;  /* 0x00000000000572ca */ /* 0x001fda00000e0000 */
[----:B------:R-:W-:-:S07]  /*3ff0*/  ULOP3.LUT UR11, UR5, 0xffff, URZ, 0xc0, !UPT ;  /* 0x0000ffff050b7892 */ /* 0x000fce000f8ec0ff */
[----:B------:R-:W-:Y:S01]  /*4000*/  @!UP0 UMOV UR11, 0xffffffff ;  /* 0xffffffff000b8882 */ /* 0x000fe20000000000 */
[----:B------:R-:W-:Y:S05]  /*4010*/  RET.REL.NODEC R10 `(_Z18merge_tiled_kernelPiiS_iS_) ;  /* 0xffffffbc0af87950 */ /* 0x000fea0003c3ffff */
.L_x_61:
[----:B------:R-:W-:-:S00]  /*4020*/  BRA `(.L_x_61) ;  /* 0xfffffffc00fc7947 */ /* 0x000fc0000383ffff */
[----:B------:R-:W-:-:S00]  /*4030*/  NOP ;  /* 0x0000000000007918 */ /* 0x000fc00000000000 */
        /* <DEDUP_REMOVED lines=12> */
.L_x_64:


//--------------------- .text._Z11matrixInitCPii  --------------------------
	.section	.text._Z11matrixInitCPii,"ax",@progbits
	.align	128
        .global         _Z11matrixInitCPii
        .type           _Z11matrixInitCPii,@function
        .size           _Z11matrixInitCPii,(.L_x_66 - _Z11matrixInitCPii)
        .other          _Z11matrixInitCPii,@"STO_CUDA_ENTRY STV_DEFAULT"
_Z11matrixInitCPii:
.text._Z11matrixInitCPii:
[----:B------:R-:W-:Y:S01]  /*0000*/  LDC R1, c[0x0][0x37c] ;  /* 0x0000df00ff017b82 */ /* 0x000fe20000000800 */
[----:B------:R-:W0:Y:S07]  /*0010*/  S2R R0, SR_TID.X ;  /* 0x0000000000007919 */ /* 0x000e2e0000002100 */
[----:B------:R-:W0:Y:S01]  /*0020*/  S2UR UR4, SR_CTAID.X ;  /* 0x00000000000479c3 */ /* 0x000e220000002500 */
[----:B------:R-:W1:Y:S07]  /*0030*/  LDCU UR5, c[0x0][0x388] ;  /* 0x00007100ff0577ac */ /* 0x000e6e0008000800 */
[----:B------:R-:W0:Y:S02]  /*0040*/  LDC R5, c[0x0][0x360] ;  /* 0x0000d800ff057b82 */ /* 0x000e240000000800 */
[----:B0-----:R-:W-:-:S05]  /*0050*/  IMAD R5, R5, UR4, R0 ;  /* 0x0000000405057c24 */ /* 0x001fca000f8e0200 */
[----:B-1----:R-:W-:-:S13]  /*0060*/  ISETP.GE.AND P0, PT, R5, UR5, PT ;  /* 0x0000000505007c0c */ /* 0x002fda000bf06270 */
[----:B------:R-:W-:Y:S05]  /*0070*/  @P0 EXIT ;  /* 0x000000000000094d */ /* 0x000fea0003800000 */
[----:B------:R-:W0:Y:S01]  /*0080*/  LDC.64 R2, c[0x0][0x380] ;  /* 0x0000e000ff027b82 */ /* 0x000e220000000a00 */
[----:B------:R-:W1:Y:S01]  /*0090*/  LDCU.64 UR4, c[0x0][0x358] ;  /* 0x00006b00ff0477ac */ /* 0x000e620008000a00 */
[----:B0-----:R-:W-:-:S05]  /*00a0*/  IMAD.WIDE R2, R5, 0x4, R2 ;  /* 0x0000000405027825 */ /* 0x001fca00078e0202 */
[----:B-1----:R-:W-:Y:S01]  /*00b0*/  STG.E desc[UR4][R2.64], RZ ;  /* 0x000000ff02007986 */ /* 0x002fe2000c101904 */
[----:B------:R-:W-:Y:S05]  /*00c0*/  EXIT ;  /* 0x000000000000794d */ /* 0x000fea0003800000 */
.L_x_62:
        /* <DEDUP_REMOVED lines=11> */
.L_x_66:


//--------------------- .text._Z10matrixInitPii   --------------------------
	.section	.text._Z10matrixInitPii,"ax",@progbits
	.align	128
        .global         _Z10matrixInitPii
        .type           _Z10matrixInitPii,@function
        .size           _Z10matrixInitPii,(.L_x_67 - _Z10matrixInitPii)
        .other          _Z10matrixInitPii,@"STO_CUDA_ENTRY STV_DEFAULT"
_Z10matrixInitPii:
.text._Z10matrixInitPii:
        /* <DEDUP_REMOVED lines=11> */
[----:B-1----:R-:W-:Y:S01]  /*00b0*/  STG.E desc[UR4][R2.64], R5 ;  /* 0x0000000502007986 */ /* 0x002fe2000c101904 */
[----:B------:R-:W-:Y:S05]  /*00c0*/  EXIT ;  /* 0x000000000000794d */ /* 0x000fea0003800000 */
.L_x_63:
        /* <DEDUP_REMOVED lines=11> */
.L_x_67:


//--------------------- .nv.global.init           --------------------------
	.section	.nv.global.init,"aw",@progbits
	.align	4
.nv.global.init:
	.type		mrg32k3aM1SubSeq,@object
	.size		mrg32k3aM1SubSeq,(mrg32k3aM2SubSeq - mrg32k3aM1SubSeq)
mrg32k3aM1SubSeq:
        /*0000*/ 	.byte	0x0b, 0xcc, 0xee, 0x04, 0x73, 0x29, 0x8b, 0x6f, 0xf6, 0x53, 0x03, 0xf6, 0x23, 0xf6, 0xea, 0xda
        /* <DEDUP_REMOVED lines=125> */
	.type		mrg32k3aM2SubSeq,@object
	.size		mrg32k3aM2SubSeq,(mrg32k3aM1 - mrg32k3aM2SubSeq)
mrg32k3aM2SubSeq:
        /* <DEDUP_REMOVED lines=126> */
	.type		mrg32k3aM1,@object
	.size		mrg32k3aM1,(mrg32k3aM1Seq - mrg32k3aM1)
mrg32k3aM1:
        /* <DEDUP_REMOVED lines=144> */
	.type		mrg32k3aM1Seq,@object
	.size		mrg32k3aM1Seq,(mrg32k3aM2 - mrg32k3aM1Seq)
mrg32k3aM1Seq:
        /* <DEDUP_REMOVED lines=144> */
	.type		mrg32k3aM2,@object
	.size		mrg32k3aM2,(mrg32k3aM2Seq - mrg32k3aM2)
mrg32k3aM2:
        /* <DEDUP_REMOVED lines=144> */
	.type		mrg32k3aM2Seq,@object
	.size		mrg32k3aM2Seq,(precalc_xorwow_matrix - mrg32k3aM2Seq)
mrg32k3aM2Seq:
        /* <DEDUP_REMOVED lines=144> */
	.type		precalc_xorwow_matrix,@object
	.size		precalc_xorwow_matrix,(precalc_xorwow_offset_matrix - precalc_xorwow_matrix)
precalc_xorwow_matrix:
        /* <DEDUP_REMOVED lines=6400> */
	.type		precalc_xorwow_offset_matrix,@object
	.size		precalc_xorwow_offset_matrix,(.L_1 - precalc_xorwow_offset_matrix)
precalc_xorwow_offset_matrix:
        /* <DEDUP_REMOVED lines=6400> */
.L_1:


//--------------------- .nv.shared._Z18merge_tiled_kernelPiiS_iS_ --------------------------
	.section	.nv.shared._Z18merge_tiled_kernelPiiS_iS_,"aw",@nobits
	.sectionflags	@""
	.align	4
.nv.shared._Z18merge_tiled_kernelPiiS_iS_:
	.zero		1088


//--------------------- .nv.shared.reserved.0     --------------------------
	.section	.nv.shared.reserved.0,"aw",@nobits
	.weak		__nv_reservedSMEM_offset_0_alias
	.size		__nv_reservedSMEM_offset_0_alias, 0, 64
	.other		__nv_reservedSMEM_offset_0_alias,@"STO_CUDA_RESERVED_SHARED STV_DEFAULT"
__nv_reservedSMEM_offset_0_alias:
	.zero		0
	.zero		64


//--------------------- .nv.constant0._Z18merge_tiled_kernelPiiS_iS_ --------------------------
	.section	.nv.constant0._Z18merge_tiled_kernelPiiS_iS_,"a",@progbits
	.sectionflags	@""
	.align	4
.nv.constant0._Z18merge_tiled_kernelPiiS_iS_:
	.zero		936


//--------------------- .nv.constant0._Z11matrixInitCPii --------------------------
	.section	.nv.constant0._Z11matrixInitCPii,"a",@progbits
	.sectionflags	@""
	.align	4
.nv.constant0._Z11matrixInitCPii:
	.zero		908


//--------------------- .nv.constant0._Z10matrixInitPii --------------------------
	.section	.nv.constant0._Z10matrixInitPii,"a",@progbits
	.sectionflags	@""
	.align	4
.nv.constant0._Z10matrixInitPii:
	.zero		908


//--------------------- SYMBOLS --------------------------

	.type		.nv.reservedSmem.offset0,@object
	.size		.nv.reservedSmem.offset0,0x4
	.type		.nv.reservedSmem.cap,@object
	.size		.nv.reservedSmem.cap,0x4
